def matmul_kernel(
    a_ptr,
    b_ptr,
    c_ptr,
    M,
    N,
    K,
    stride_am,
    stride_ak,
    stride_bk,
    stride_bn,
    stride_cm,
    stride_cn,
    BLOCK_M: tl.constexpr,
    BLOCK_N: tl.constexpr,
    BLOCK_K: tl.constexpr,
    GROUP_M: tl.constexpr,
):
    pid = tl.program_id(axis=0)
    num_pid_m = tl.cdiv(M, BLOCK_M)
    num_pid_n = tl.cdiv(N, BLOCK_N)
    num_pid_in_group = GROUP_M * num_pid_n
    group_id = pid // num_pid_in_group
    first_pid_m = group_id * GROUP_M
    group_size_m = min(num_pid_m - first_pid_m, GROUP_M)
    pid_m = first_pid_m + ((pid % num_pid_in_group) % group_size_m)
    pid_n = (pid % num_pid_in_group) // group_size_m

    offs_am = (pid_m * BLOCK_M + tl.arange(0, BLOCK_M)) % M
    offs_bn = (pid_n * BLOCK_N + tl.arange(0, BLOCK_N)) % N
    offs_k = tl.arange(0, BLOCK_K)
    a_ptrs = a_ptr + offs_am[:, None] * stride_am + offs_k[None, :] * stride_ak
    b_ptrs = b_ptr + offs_k[:, None] * stride_bk + offs_bn[None, :] * stride_bn

    acc = tl.zeros((BLOCK_M, BLOCK_N), dtype=tl.float32)
    for kk in range(0, tl.cdiv(K, BLOCK_K)):
        a = tl.load(a_ptrs, mask=offs_k[None, :] < K - kk * BLOCK_K, other=0.0)
        b = tl.load(b_ptrs, mask=offs_k[:, None] < K - kk * BLOCK_K, other=0.0)
        acc = tl.dot(a, b, acc)
        a_ptrs += BLOCK_K * stride_ak
        b_ptrs += BLOCK_K * stride_bk

    c = acc.to(c_ptr.dtype.element_ty)
    offs_cm = pid_m * BLOCK_M + tl.arange(0, BLOCK_M)
    offs_cn = pid_n * BLOCK_N + tl.arange(0, BLOCK_N)
    c_ptrs = c_ptr + offs_cm[:, None] * stride_cm + offs_cn[None, :] * stride_cn
    mask = (offs_cm[:, None] < M) & (offs_cn[None, :] < N)
    tl.store(c_ptrs, c, mask=mask)

# config = {"BLOCK_K": 32, "BLOCK_M": 512, "BLOCK_N": 64, "GROUP_M": 8, "arch": "sm_100", "dtype": "fp8e5m2", "num_ctas": 1, "num_stages": 3, "num_warps": 16}
# arch = sm_100


// ===== COMPILED SASS (sm_100a) =====

	.target	sm_100a

	.elftype	@"ET_EXEC"


//--------------------- .note.nv.tkinfo           --------------------------
	.section	.note.nv.tkinfo,"",@"SHT_NOTE"
	.sectionflags	@"SHF_NOTE_NV_TKINFO"
	.tkinfo
        /*0018*/ 	.word	0x00000081
        /*0030*/ 	.string	""
        /*0030*/ 	.string	"ptxas-blackwell"
        /*0030*/ 	.string	"Cuda compilation tools, release 12.9, V12.9.86"
        /*0030*/ 	.string	"Build cuda_12.9.r12.9/compiler.36037853_0"
        /*0030*/ 	.string	"-v  -suppress-debug-info  -lineinfo  -arch sm_100a "



//--------------------- .note.nv.cuver            --------------------------
	.section	.note.nv.cuver,"",@"SHT_NOTE"
	.sectionflags	@"SHF_NOTE_NV_CUVER"
        /*0018*/ 	.short	0x0001
        /*001a*/ 	.short	0x0064
        /*001c*/ 	.short	0x0001
        /*001e*/ 	.short	0x0000
        /*0020*/ 	.short	0x0001
        /*0022*/ 	.short	0x0000


//--------------------- .nv.info                  --------------------------
	.section	.nv.info,"",@"SHT_CUDA_INFO"
	.align	4


	//----- nvinfo : EIATTR_REGCOUNT
	.align		4
        /*0000*/ 	.byte	0x04, 0x2f
        /*0002*/ 	.short	(.L_1 - .L_0)
	.align		4
.L_0:
        /*0004*/ 	.word	index@(matmul_kernel)
        /*0008*/ 	.word	0x00000080


	//----- nvinfo : EIATTR_FRAME_SIZE
	.align		4
.L_1:
        /*000c*/ 	.byte	0x04, 0x11
        /*000e*/ 	.short	(.L_3 - .L_2)
	.align		4
.L_2:
        /*0010*/ 	.word	index@(matmul_kernel)
        /*0014*/ 	.word	0x00000050


	//----- nvinfo : EIATTR_MIN_STACK_SIZE
	.align		4
.L_3:
        /*0018*/ 	.byte	0x04, 0x12
        /*001a*/ 	.short	(.L_5 - .L_4)
	.align		4
.L_4:
        /*001c*/ 	.word	index@(matmul_kernel)
        /*0020*/ 	.word	0x00000050
.L_5:


//--------------------- .nv.info.matmul_kernel    --------------------------
	.section	.nv.info.matmul_kernel,"",@"SHT_CUDA_INFO"
	.sectionflags	@""
	.align	4


	//----- nvinfo : EIATTR_CUDA_API_VERSION
	.align		4
        /*0000*/ 	.byte	0x04, 0x37
        /*0002*/ 	.short	(.L_7 - .L_6)
.L_6:
        /*0004*/ 	.word	0x00000081


	//----- nvinfo : EIATTR_KPARAM_INFO
	.align		4
.L_7:
        /*0008*/ 	.byte	0x04, 0x17
        /*000a*/ 	.short	(.L_9 - .L_8)
.L_8:
        /*000c*/ 	.word	0x00000000
        /*0010*/ 	.short	0x000d
        /*0012*/ 	.short	0x0048
        /*0014*/ 	.byte	0x00, 0xf4, 0x21, 0x00


	//----- nvinfo : EIATTR_KPARAM_INFO
	.align		4
.L_9:
        /*0018*/ 	.byte	0x04, 0x17
        /*001a*/ 	.short	(.L_11 - .L_10)
.L_10:
        /*001c*/ 	.word	0x00000000
        /*0020*/ 	.short	0x000c
        /*0022*/ 	.short	0x0040
        /*0024*/ 	.byte	0x00, 0xf4, 0x21, 0x00


	//----- nvinfo : EIATTR_KPARAM_INFO
	.align		4
.L_11:
        /*0028*/ 	.byte	0x04, 0x17
        /*002a*/ 	.short	(.L_13 - .L_12)
.L_12:
        /*002c*/ 	.word	0x00000000
        /*0030*/ 	.short	0x000b
        /*0032*/ 	.short	0x0038
        /*0034*/ 	.byte	0x00, 0xf0, 0x11, 0x00


	//----- nvinfo : EIATTR_KPARAM_INFO
	.align		4
.L_13:
        /*0038*/ 	.byte	0x04, 0x17
        /*003a*/ 	.short	(.L_15 - .L_14)
.L_14:
        /*003c*/ 	.word	0x00000000
        /*0040*/ 	.short	0x000a
        /*0042*/ 	.short	0x0034
        /*0044*/ 	.byte	0x00, 0xf0, 0x11, 0x00


	//----- nvinfo : EIATTR_KPARAM_INFO
	.align		4
.L_15:
        /*0048*/ 	.byte	0x04, 0x17
        /*004a*/ 	.short	(.L_17 - .L_16)
.L_16:
        /*004c*/ 	.word	0x00000000
        /*0050*/ 	.short	0x0009
        /*0052*/ 	.short	0x0030
        /*0054*/ 	.byte	0x00, 0xf0, 0x11, 0x00


	//----- nvinfo : EIATTR_KPARAM_INFO
	.align		4
.L_17:
        /*0058*/ 	.byte	0x04, 0x17
        /*005a*/ 	.short	(.L_19 - .L_18)
.L_18:
        /*005c*/ 	.word	0x00000000
        /*0060*/ 	.short	0x0008
        /*0062*/ 	.short	0x002c
        /*0064*/ 	.byte	0x00, 0xf0, 0x11, 0x00


	//----- nvinfo : EIATTR_KPARAM_INFO
	.align		4
.L_19:
        /*0068*/ 	.byte	0x04, 0x17
        /*006a*/ 	.short	(.L_21 - .L_20)
.L_20:
        /*006c*/ 	.word	0x00000000
        /*0070*/ 	.short	0x0007
        /*0072*/ 	.short	0x0028
        /*0074*/ 	.byte	0x00, 0xf0, 0x11, 0x00


	//----- nvinfo : EIATTR_KPARAM_INFO
	.align		4
.L_21:
        /*0078*/ 	.byte	0x04, 0x17
        /*007a*/ 	.short	(.L_23 - .L_22)
.L_22:
        /*007c*/ 	.word	0x00000000
        /*0080*/ 	.short	0x0006
        /*0082*/ 	.short	0x0024
        /*0084*/ 	.byte	0x00, 0xf0, 0x11, 0x00


	//----- nvinfo : EIATTR_KPARAM_INFO
	.align		4
.L_23:
        /*0088*/ 	.byte	0x04, 0x17
        /*008a*/ 	.short	(.L_25 - .L_24)
.L_24:
        /*008c*/ 	.word	0x00000000
        /*0090*/ 	.short	0x0005
        /*0092*/ 	.short	0x0020
        /*0094*/ 	.byte	0x00, 0xf0, 0x11, 0x00


	//----- nvinfo : EIATTR_KPARAM_INFO
	.align		4
.L_25:
        /*0098*/ 	.byte	0x04, 0x17
        /*009a*/ 	.short	(.L_27 - .L_26)
.L_26:
        /*009c*/ 	.word	0x00000000
        /*00a0*/ 	.short	0x0004
        /*00a2*/ 	.short	0x001c
        /*00a4*/ 	.byte	0x00, 0xf0, 0x11, 0x00


	//----- nvinfo : EIATTR_KPARAM_INFO
	.align		4
.L_27:
        /*00a8*/ 	.byte	0x04, 0x17
        /*00aa*/ 	.short	(.L_29 - .L_28)
.L_28:
        /*00ac*/ 	.word	0x00000000
        /*00b0*/ 	.short	0x0003
        /*00b2*/ 	.short	0x0018
        /*00b4*/ 	.byte	0x00, 0xf0, 0x11, 0x00


	//----- nvinfo : EIATTR_KPARAM_INFO
	.align		4
.L_29:
        /*00b8*/ 	.byte	0x04, 0x17
        /*00ba*/ 	.short	(.L_31 - .L_30)
.L_30:
        /*00bc*/ 	.word	0x00000000
        /*00c0*/ 	.short	0x0002
        /*00c2*/ 	.short	0x0010
        /*00c4*/ 	.byte	0x00, 0xf4, 0x21, 0x00


	//----- nvinfo : EIATTR_KPARAM_INFO
	.align		4
.L_31:
        /*00c8*/ 	.byte	0x04, 0x17
        /*00ca*/ 	.short	(.L_33 - .L_32)
.L_32:
        /*00cc*/ 	.word	0x00000000
        /*00d0*/ 	.short	0x0001
        /*00d2*/ 	.short	0x0008
        /*00d4*/ 	.byte	0x00, 0xf4, 0x21, 0x00


	//----- nvinfo : EIATTR_KPARAM_INFO
	.align		4
.L_33:
        /*00d8*/ 	.byte	0x04, 0x17
        /*00da*/ 	.short	(.L_35 - .L_34)
.L_34:
        /*00dc*/ 	.word	0x00000000
        /*00e0*/ 	.short	0x0000
        /*00e2*/ 	.short	0x0000
        /*00e4*/ 	.byte	0x00, 0xf4, 0x21, 0x00


	//----- nvinfo : EIATTR_SPARSE_MMA_MASK
	.align		4
.L_35:
        /*00e8*/ 	.byte	0x03, 0x50
        /*00ea*/ 	.short	0x0000


	//----- nvinfo : EIATTR_MAXREG_COUNT
	.align		4
        /*00ec*/ 	.byte	0x03, 0x1b
        /*00ee*/ 	.short	0x0080


	//----- nvinfo : EIATTR_NUM_BARRIERS
	.align		4
        /*00f0*/ 	.byte	0x02, 0x4c
        /*00f2*/ 	.byte	0x01
	.zero		1


	//----- nvinfo : EIATTR_ANNOTATIONS
	.align		4
        /*00f4*/ 	.byte	0x04, 0x55
        /*00f6*/ 	.short	(.L_37 - .L_36)


	//   ....[0]....
.L_36:
        /*00f8*/ 	.word	0x00000001
        /*00fc*/ 	.byte	0x20, 0x07, 0x00, 0x00, 0x01, 0x00, 0x00, 0x00, 0x40, 0x11, 0x00, 0x00, 0x01, 0x00, 0x00, 0x00
        /* <DEDUP_REMOVED lines=17> */
        /*021c*/ 	.byte	0xc0, 0x2e, 0x00, 0x00, 0x01, 0x00, 0x00, 0x00, 0xe0, 0x32, 0x00, 0x00


	//----- nvinfo : EIATTR_VRC_CTA_INIT_COUNT
	.align		4
.L_37:
        /*0228*/ 	.byte	0x02, 0x4a
	.zero		1
	.zero		1


	//----- nvinfo : EIATTR_EXIT_INSTR_OFFSETS
	.align		4
        /*022c*/ 	.byte	0x04, 0x1c
        /*022e*/ 	.short	(.L_39 - .L_38)


	//   ....[0]....
.L_38:
        /*0230*/ 	.word	0x000053d0


	//   ....[1]....
        /*0234*/ 	.word	0x000053f0


	//----- nvinfo : EIATTR_REQNTID
	.align		4
.L_39:
        /*0238*/ 	.byte	0x04, 0x10
        /*023a*/ 	.short	(.L_41 - .L_40)
.L_40:
        /*023c*/ 	.word	0x00000200
        /*0240*/ 	.word	0x00000001
        /*0244*/ 	.word	0x00000001


	//----- nvinfo : EIATTR_CBANK_PARAM_SIZE
	.align		4
.L_41:
        /*0248*/ 	.byte	0x03, 0x19
        /*024a*/ 	.short	0x0050


	//----- nvinfo : EIATTR_PARAM_CBANK
	.align		4
        /*024c*/ 	.byte	0x04, 0x0a
        /*024e*/ 	.short	(.L_43 - .L_42)
	.align		4
.L_42:
        /*0250*/ 	.word	index@(.nv.constant0.matmul_kernel)
        /*0254*/ 	.short	0x0380
        /*0256*/ 	.short	0x0050


	//----- nvinfo : EIATTR_SW_WAR
	.align		4
.L_43:
        /*0258*/ 	.byte	0x04, 0x36
        /*025a*/ 	.short	(.L_45 - .L_44)
.L_44:
        /*025c*/ 	.word	0x00000008
.L_45:


//--------------------- .nv.compat                --------------------------
	.section	.nv.compat,"",@"SHT_CUDA_COMPAT_INFO"
	.align	4
        /*0000*/ 	.byte	0x02, 0x02, 0x02, 0x00, 0x02, 0x05, 0x05, 0x00, 0x02, 0x03, 0x00, 0x00, 0x02, 0x06, 0x01, 0x00


//--------------------- .nv.callgraph             --------------------------
	.section	.nv.callgraph,"",@"SHT_CUDA_CALLGRAPH"
	.align	4
	.sectionentsize	8
	.align		4
        /*0000*/ 	.word	0x00000000
	.align		4
        /*0004*/ 	.word	0xffffffff
	.align		4
        /*0008*/ 	.word	0x00000000
	.align		4
        /*000c*/ 	.word	0xfffffffe
	.align		4
        /*0010*/ 	.word	0x00000000
	.align		4
        /*0014*/ 	.word	0xfffffffd
	.align		4
        /*0018*/ 	.word	0x00000000
	.align		4
        /*001c*/ 	.word	0xfffffffc


//--------------------- .text.matmul_kernel       --------------------------
	.section	.text.matmul_kernel,"ax",@progbits
	.align	128
        .global         matmul_kernel
        .type           matmul_kernel,@function
        .size           matmul_kernel,(.L_x_3 - matmul_kernel)
        .other          matmul_kernel,@"STO_CUDA_ENTRY STV_DEFAULT"
matmul_kernel:
.text.matmul_kernel:
[----:B------:R-:W0:Y:S08]  /*0000*/  LDC R1, c[0x0][0x37c] ;  /* 0x0000df00ff017b82 */ /* 0x000e300000000800 */
[----:B------:R-:W1:Y:S01]  /*0010*/  LDC.64 R6, c[0x0][0x398] ;  /* 0x0000e600ff067b82 */ /* 0x000e620000000a00 */
[----:B------:R-:W2:Y:S01]  /*0020*/  S2R R5, SR_CTAID.X ;  /* 0x0000000000057919 */ /* 0x000ea20000002500 */
[----:B------:R-:W3:Y:S01]  /*0030*/  LDCU UR4, c[0x0][0x3a0] ;  /* 0x00007400ff0477ac */ /* 0x000ee20008000800 */
[----:B0-----:R-:W-:Y:S01]  /*0040*/  VIADD R1, R1, 0xffffffb0 ;  /* 0xffffffb001017836 */ /* 0x001fe20000000000 */
[----:B------:R-:W-:Y:S01]  /*0050*/  CS2R R72, SRZ ;  /* 0x0000000000487805 */ /* 0x000fe2000001ff00 */
[----:B------:R-:W0:Y:S01]  /*0060*/  S2R R30, SR_TID.X ;  /* 0x00000000001e7919 */ /* 0x000e220000002100 */
[----:B------:R-:W-:-:S02]  /*0070*/  CS2R R74, SRZ ;  /* 0x00000000004a7805 */ /* 0x000fc4000001ff00 */
[----:B------:R-:W-:Y:S01]  /*0080*/  CS2R R68, SRZ ;  /* 0x0000000000447805 */ /* 0x000fe2000001ff00 */
[----:B------:R-:W4:Y:S01]  /*0090*/  S2UR UR6, SR_CgaCtaId ;  /* 0x00000000000679c3 */ /* 0x000f220000008800 */
[----:B------:R-:W-:Y:S02]  /*00a0*/  CS2R R70, SRZ ;  /* 0x0000000000467805 */ /* 0x000fe4000001ff00 */
[----:B------:R-:W-:Y:S02]  /*00b0*/  CS2R R64, SRZ ;  /* 0x0000000000407805 */ /* 0x000fe4000001ff00 */
[----:B------:R-:W-:Y:S02]  /*00c0*/  CS2R R66, SRZ ;  /* 0x0000000000427805 */ /* 0x000fe4000001ff00 */
[----:B------:R-:W-:Y:S02]  /*00d0*/  CS2R R40, SRZ ;  /* 0x0000000000287805 */ /* 0x000fe4000001ff00 */
[----:B------:R-:W-:-:S02]  /*00e0*/  CS2R R42, SRZ ;  /* 0x00000000002a7805 */ /* 0x000fc4000001ff00 */
[----:B------:R-:W-:Y:S02]  /*00f0*/  CS2R R60, SRZ ;  /* 0x00000000003c7805 */ /* 0x000fe4000001ff00 */
[----:B------:R-:W-:Y:S02]  /*0100*/  CS2R R62, SRZ ;  /* 0x00000000003e7805 */ /* 0x000fe4000001ff00 */
[----:B------:R-:W-:Y:S02]  /*0110*/  CS2R R56, SRZ ;  /* 0x0000000000387805 */ /* 0x000fe4000001ff00 */
[----:B------:R-:W-:Y:S02]  /*0120*/  CS2R R58, SRZ ;  /* 0x00000000003a7805 */ /* 0x000fe4000001ff00 */
[----:B------:R-:W-:Y:S02]  /*0130*/  CS2R R52, SRZ ;  /* 0x0000000000347805 */ /* 0x000fe4000001ff00 */
[----:B------:R-:W-:Y:S01]  /*0140*/  CS2R R54, SRZ ;  /* 0x0000000000367805 */ /* 0x000fe2000001ff00 */
[----:B---3--:R-:W-:Y:S01]  /*0150*/  UIADD3 UR4, UPT, UPT, UR4, 0x1f, URZ ;  /* 0x0000001f04047890 */ /* 0x008fe2000fffe0ff */
[----:B------:R-:W-:-:S02]  /*0160*/  CS2R R84, SRZ ;  /* 0x0000000000547805 */ /* 0x000fc4000001ff00 */
[----:B------:R-:W-:Y:S02]  /*0170*/  CS2R R86, SRZ ;  /* 0x0000000000567805 */ /* 0x000fe4000001ff00 */
[----:B------:R-:W-:Y:S01]  /*0180*/  CS2R R48, SRZ ;  /* 0x0000000000307805 */ /* 0x000fe2000001ff00 */
[----:B-1----:R-:W-:Y:S01]  /*0190*/  VIADD R0, R7, 0x3f ;  /* 0x0000003f07007836 */ /* 0x002fe20000000000 */
[----:B------:R-:W-:Y:S01]  /*01a0*/  UISETP.GE.AND UP0, UPT, UR4, 0x20, UPT ;  /* 0x000000200400788c */ /* 0x000fe2000bf06270 */
[----:B------:R-:W-:Y:S02]  /*01b0*/  CS2R R50, SRZ ;  /* 0x0000000000327805 */ /* 0x000fe4000001ff00 */
[----:B------:R-:W-:Y:S02]  /*01c0*/  CS2R R44, SRZ ;  /* 0x00000000002c7805 */ /* 0x000fe4000001ff00 */
[----:B------:R-:W-:Y:S02]  /*01d0*/  CS2R R46, SRZ ;  /* 0x00000000002e7805 */ /* 0x000fe4000001ff00 */
[----:B------:R-:W-:-:S02]  /*01e0*/  SHF.R.S32.HI R3, RZ, 0x1f, R0 ;  /* 0x0000001fff037819 */ /* 0x000fc40000011400 */
[----:B------:R-:W-:Y:S02]  /*01f0*/  CS2R R14, SRZ ;  /* 0x00000000000e7805 */ /* 0x000fe4000001ff00 */
[----:B------:R-:W-:Y:S02]  /*0200*/  CS2R R92, SRZ ;  /* 0x00000000005c7805 */ /* 0x000fe4000001ff00 */
[----:B------:R-:W-:Y:S02]  /*0210*/  CS2R R94, SRZ ;  /* 0x00000000005e7805 */ /* 0x000fe4000001ff00 */
[----:B------:R-:W-:Y:S02]  /*0220*/  LEA.HI R3, R3, R0, RZ, 0x6 ;  /* 0x0000000003037211 */ /* 0x000fe400078f30ff */
[----:B------:R-:W-:Y:S02]  /*0230*/  CS2R R16, SRZ ;  /* 0x0000000000107805 */ /* 0x000fe4000001ff00 */
[----:B--2---:R-:W-:-:S02]  /*0240*/  IABS R10, R5 ;  /* 0x00000005000a7213 */ /* 0x004fc40000000000 */
[----:B------:R-:W-:Y:S02]  /*0250*/  CS2R R18, SRZ ;  /* 0x0000000000127805 */ /* 0x000fe4000001ff00 */
[----:B------:R-:W-:Y:S02]  /*0260*/  SHF.R.S32.HI R3, RZ, 0x6, R3 ;  /* 0x00000006ff037819 */ /* 0x000fe40000011403 */
[----:B------:R-:W-:Y:S02]  /*0270*/  CS2R R20, SRZ ;  /* 0x0000000000147805 */ /* 0x000fe4000001ff00 */
[----:B0-----:R-:W-:Y:S02]  /*0280*/  LOP3.LUT R28, R30, 0x1ff, RZ, 0xc0, !PT ;  /* 0x000001ff1e1c7812 */ /* 0x001fe400078ec0ff */
[----:B------:R-:W-:Y:S02]  /*0290*/  CS2R R22, SRZ ;  /* 0x0000000000167805 */ /* 0x000fe4000001ff00 */
[----:B------:R-:W-:Y:S01]  /*02a0*/  CS2R R24, SRZ ;  /* 0x0000000000187805 */ /* 0x000fe2000001ff00 */
[----:B------:R-:W-:Y:S01]  /*02b0*/  IMAD.SHL.U32 R4, R3, 0x8, RZ ;  /* 0x0000000803047824 */ /* 0x000fe200078e00ff */
[----:B------:R-:W-:Y:S01]  /*02c0*/  CS2R R26, SRZ ;  /* 0x00000000001a7805 */ /* 0x000fe2000001ff00 */
[----:B------:R-:W-:Y:S01]  /*02d0*/  UMOV UR5, 0x400 ;  /* 0x0000040000057882 */ /* 0x000fe20000000000 */
[----:B------:R-:W0:Y:S02]  /*02e0*/  LDCU.64 UR8, c[0x0][0x358] ;  /* 0x00006b00ff0877ac */ /* 0x000e240008000a00 */
[----:B------:R-:W-:-:S02]  /*02f0*/  IABS R9, R4 ;  /* 0x0000000400097213 */ /* 0x000fc40000000000 */
[----:B------:R-:W-:Y:S01]  /*0300*/  IABS R12, R4 ;  /* 0x00000004000c7213 */ /* 0x000fe20000000000 */
[----:B----4-:R-:W-:Y:S01]  /*0310*/  ULEA UR5, UR6, UR5, 0x18 ;  /* 0x0000000506057291 */ /* 0x010fe2000f8ec0ff */
[----:B------:R-:W1:Y:S08]  /*0320*/  I2F.RP R0, R9 ;  /* 0x0000000900007306 */ /* 0x000e700000209400 */
[----:B-1----:R-:W1:Y:S02]  /*0330*/  MUFU.RCP R0, R0 ;  /* 0x0000000000007308 */ /* 0x002e640000001000 */
[----:B-1----:R-:W-:-:S02]  /*0340*/  VIADD R2, R0, 0xffffffe ;  /* 0x0ffffffe00027836 */ /* 0x002fc40000000000 */
[----:B------:R-:W-:-:S04]  /*0350*/  IMAD.MOV R0, RZ, RZ, -R12 ;  /* 0x000000ffff007224 */ /* 0x000fc800078e0a0c */
[----:B------:R1:W2:Y:S02]  /*0360*/  F2I.FTZ.U32.TRUNC.NTZ R3, R2 ;  /* 0x0000000200037305 */ /* 0x0002a4000021f000 */
[----:B-1----:R-:W-:Y:S02]  /*0370*/  IMAD.MOV.U32 R2, RZ, RZ, RZ ;  /* 0x000000ffff027224 */ /* 0x002fe400078e00ff */
[----:B--2---:R-:W-:-:S04]  /*0380*/  IMAD.MOV R8, RZ, RZ, -R3 ;  /* 0x000000ffff087224 */ /* 0x004fc800078e0a03 */
[----:B------:R-:W-:Y:S02]  /*0390*/  IMAD R11, R8, R9, RZ ;  /* 0x00000009080b7224 */ /* 0x000fe400078e02ff */
[----:B------:R-:W-:Y:S02]  /*03a0*/  IMAD.MOV.U32 R8, RZ, RZ, R10 ;  /* 0x000000ffff087224 */ /* 0x000fe400078e000a */
[----:B------:R-:W-:-:S06]  /*03b0*/  IMAD.HI.U32 R3, R3, R11, R2 ;  /* 0x0000000b03037227 */ /* 0x000fcc00078e0002 */
[----:B------:R-:W-:-:S04]  /*03c0*/  IMAD.HI.U32 R3, R3, R8, RZ ;  /* 0x0000000803037227 */ /* 0x000fc800078e00ff */
[----:B------:R-:W-:-:S05]  /*03d0*/  IMAD R0, R3, R0, R8 ;  /* 0x0000000003007224 */ /* 0x000fca00078e0208 */
[----:B------:R-:W-:-:S13]  /*03e0*/  ISETP.GT.U32.AND P1, PT, R9, R0, PT ;  /* 0x000000000900720c */ /* 0x000fda0003f24070 */
[----:B------:R-:W-:Y:S02]  /*03f0*/  @!P1 IMAD.IADD R0, R0, 0x1, -R9 ;  /* 0x0000000100009824 */ /* 0x000fe400078e0a09 */
[----:B------:R-:W-:Y:S01]  /*0400*/  @!P1 VIADD R3, R3, 0x1 ;  /* 0x0000000103039836 */ /* 0x000fe20000000000 */
[----:B------:R-:W-:Y:S02]  /*0410*/  ISETP.NE.AND P1, PT, R4, RZ, PT ;  /* 0x000000ff0400720c */ /* 0x000fe40003f25270 */
[----:B------:R-:W-:Y:S02]  /*0420*/  ISETP.GE.U32.AND P0, PT, R0, R9, PT ;  /* 0x000000090000720c */ /* 0x000fe40003f06070 */
[----:B------:R-:W-:-:S04]  /*0430*/  LOP3.LUT R0, R5, R4, RZ, 0x3c, !PT ;  /* 0x0000000405007212 */ /* 0x000fc800078e3cff */
[----:B------:R-:W-:Y:S01]  /*0440*/  ISETP.GE.AND P2, PT, R0, RZ, PT ;  /* 0x000000ff0000720c */ /* 0x000fe20003f46270 */
[----:B------:R-:W-:-:S06]  /*0450*/  VIADD R0, R6, 0x1ff ;  /* 0x000001ff06007836 */ /* 0x000fcc0000000000 */
[----:B------:R-:W-:-:S04]  /*0460*/  @P0 VIADD R3, R3, 0x1 ;  /* 0x0000000103030836 */ /* 0x000fc80000000000 */
[----:B------:R-:W-:Y:S01]  /*0470*/  IMAD.MOV.U32 R2, RZ, RZ, R3 ;  /* 0x000000ffff027224 */ /* 0x000fe200078e0003 */
[----:B------:R-:W-:-:S03]  /*0480*/  SHF.R.S32.HI R3, RZ, 0x1f, R0 ;  /* 0x0000001fff037819 */ /* 0x000fc60000011400 */
[----:B------:R-:W-:Y:S01]  /*0490*/  @!P2 IMAD.MOV R2, RZ, RZ, -R2 ;  /* 0x000000ffff02a224 */ /* 0x000fe200078e0a02 */
[----:B------:R-:W-:Y:S02]  /*04a0*/  @!P1 LOP3.LUT R2, RZ, R4, RZ, 0x33, !PT ;  /* 0x00000004ff029212 */ /* 0x000fe400078e33ff */
[----:B------:R-:W-:-:S03]  /*04b0*/  LEA.HI R3, R3, R0, RZ, 0x9 ;  /* 0x0000000003037211 */ /* 0x000fc600078f48ff */
[----:B------:R-:W-:Y:S02]  /*04c0*/  IMAD.SHL.U32 R8, R2, 0x8, RZ ;  /* 0x0000000802087824 */ /* 0x000fe400078e00ff */
[----:B------:R-:W-:-:S03]  /*04d0*/  IMAD.MOV R2, RZ, RZ, -R2 ;  /* 0x000000ffff027224 */ /* 0x000fc600078e0a02 */
[----:B------:R-:W-:Y:S01]  /*04e0*/  LEA.HI.SX32 R3, R3, -R8, 0x17 ;  /* 0x8000000803037211 */ /* 0x000fe200078fbaff */
[----:B------:R-:W-:-:S03]  /*04f0*/  IMAD R4, R4, R2, R5 ;  /* 0x0000000204047224 */ /* 0x000fc600078e0205 */
[----:B------:R-:W-:Y:S02]  /*0500*/  VIMNMX R13, PT, PT, R3, 0x8, PT ;  /* 0x00000008030d7848 */ /* 0x000fe40003fe0100 */
[----:B------:R-:W-:Y:S02]  /*0510*/  IABS R11, R4 ;  /* 0x00000004000b7213 */ /* 0x000fe40000000000 */
[----:B------:R-:W-:-:S04]  /*0520*/  IABS R9, R13 ;  /* 0x0000000d00097213 */ /* 0x000fc80000000000 */
[----:B------:R-:W1:Y:S08]  /*0530*/  I2F.RP R0, R9 ;  /* 0x0000000900007306 */ /* 0x000e700000209400 */
[----:B-1----:R-:W1:Y:S02]  /*0540*/  MUFU.RCP R0, R0 ;  /* 0x0000000000007308 */ /* 0x002e640000001000 */
[----:B-1----:R-:W-:-:S06]  /*0550*/  VIADD R3, R0, 0xffffffe ;  /* 0x0ffffffe00037836 */ /* 0x002fcc0000000000 */
[----:B------:R-:W1:Y:S02]  /*0560*/  F2I.FTZ.U32.TRUNC.NTZ R3, R3 ;  /* 0x0000000300037305 */ /* 0x000e64000021f000 */
[----:B-1----:R-:W-:-:S04]  /*0570*/  IMAD.MOV R10, RZ, RZ, -R3 ;  /* 0x000000ffff0a7224 */ /* 0x002fc800078e0a03 */
[----:B------:R-:W-:Y:S01]  /*0580*/  IMAD.MOV.U32 R2, RZ, RZ, R10 ;  /* 0x000000ffff027224 */ /* 0x000fe200078e000a */
[----:B------:R-:W-:-:S03]  /*0590*/  IABS R10, R13 ;  /* 0x0000000d000a7213 */ /* 0x000fc60000000000 */
[----:B------:R-:W-:Y:S02]  /*05a0*/  IMAD R5, R2, R9, RZ ;  /* 0x0000000902057224 */ /* 0x000fe400078e02ff */
[----:B------:R-:W-:Y:S02]  /*05b0*/  IMAD.MOV.U32 R2, RZ, RZ, RZ ;  /* 0x000000ffff027224 */ /* 0x000fe400078e00ff */
[----:B------:R-:W-:Y:S02]  /*05c0*/  IMAD.MOV R0, RZ, RZ, -R10 ;  /* 0x000000ffff007224 */ /* 0x000fe400078e0a0a */
[----:B------:R-:W-:-:S06]  /*05d0*/  IMAD.HI.U32 R2, R3, R5, R2 ;  /* 0x0000000503027227 */ /* 0x000fcc00078e0002 */
[----:B------:R-:W-:-:S04]  /*05e0*/  IMAD.HI.U32 R2, R2, R11, RZ ;  /* 0x0000000b02027227 */ /* 0x000fc800078e00ff */
[----:B------:R-:W-:Y:S01]  /*05f0*/  IMAD R0, R2, R0, R11 ;  /* 0x0000000002007224 */ /* 0x000fe200078e020b */
[----:B------:R-:W-:-:S04]  /*0600*/  CS2R R10, SRZ ;  /* 0x00000000000a7805 */ /* 0x000fc8000001ff00 */
[----:B------:R-:W-:-:S13]  /*0610*/  ISETP.GT.U32.AND P1, PT, R9, R0, PT ;  /* 0x000000000900720c */ /* 0x000fda0003f24070 */
[----:B------:R-:W-:Y:S02]  /*0620*/  @!P1 IMAD.IADD R0, R0, 0x1, -R9 ;  /* 0x0000000100009824 */ /* 0x000fe400078e0a09 */
[----:B------:R-:W-:Y:S01]  /*0630*/  @!P1 VIADD R2, R2, 0x1 ;  /* 0x0000000102029836 */ /* 0x000fe20000000000 */
[----:B------:R-:W-:Y:S02]  /*0640*/  ISETP.NE.AND P1, PT, R13, RZ, PT ;  /* 0x000000ff0d00720c */ /* 0x000fe40003f25270 */
[----:B------:R-:W-:Y:S02]  /*0650*/  ISETP.GE.U32.AND P0, PT, R0, R9, PT ;  /* 0x000000090000720c */ /* 0x000fe40003f06070 */
[----:B------:R-:W-:-:S04]  /*0660*/  LOP3.LUT R0, R4, R13, RZ, 0x3c, !PT ;  /* 0x0000000d04007212 */ /* 0x000fc800078e3cff */
[----:B------:R-:W-:-:S07]  /*0670*/  ISETP.GE.AND P2, PT, R0, RZ, PT ;  /* 0x000000ff0000720c */ /* 0x000fce0003f46270 */
[----:B------:R-:W-:-:S06]  /*0680*/  @P0 VIADD R2, R2, 0x1 ;  /* 0x0000000102020836 */ /* 0x000fcc0000000000 */
[----:B------:R-:W-:Y:S01]  /*0690*/  @!P2 IMAD.MOV R2, RZ, RZ, -R2 ;  /* 0x000000ffff02a224 */ /* 0x000fe200078e0a02 */
[----:B------:R-:W-:-:S05]  /*06a0*/  @!P1 LOP3.LUT R2, RZ, R13, RZ, 0x33, !PT ;  /* 0x0000000dff029212 */ /* 0x000fca00078e33ff */
[----:B------:R-:W-:Y:S02]  /*06b0*/  IMAD.MOV R0, RZ, RZ, -R2 ;  /* 0x000000ffff007224 */ /* 0x000fe400078e0a02 */
[----:B------:R-:W-:Y:S02]  /*06c0*/  IMAD.SHL.U32 R101, R2, 0x40, RZ ;  /* 0x0000004002657824 */ /* 0x000fe400078e00ff */
[----:B------:R-:W-:Y:S01]  /*06d0*/  IMAD R0, R13, R0, R4 ;  /* 0x000000000d007224 */ /* 0x000fe200078e0204 */
[----:B------:R-:W-:-:S03]  /*06e0*/  CS2R R12, SRZ ;  /* 0x00000000000c7805 */ /* 0x000fc6000001ff00 */
[----:B------:R-:W-:Y:S01]  /*06f0*/  IMAD.IADD R0, R8, 0x1, R0 ;  /* 0x0000000108007824 */ /* 0x000fe200078e0200 */
[----:B------:R-:W-:-:S03]  /*0700*/  CS2R R8, SRZ ;  /* 0x0000000000087805 */ /* 0x000fc6000001ff00 */
[----:B------:R-:W-:-:S05]  /*0710*/  IMAD R28, R0, 0x200, R28 ;  /* 0x00000200001c7824 */ /* 0x000fca00078e021c */
[----:B------:R1:W-:Y:S01]  /*0720*/  STL [R1+0x2c], R28 ;  /* 0x00002c1c01007387 */ /* 0x0003e20000100800 */
[----:B0-----:R-:W-:Y:S05]  /*0730*/  BRA.U !UP0, `(.L_x_0) ;  /* 0x0000002908e87547 */ /* 0x001fea000b800000 */
[----:B------:R-:W-:Y:S01]  /*0740*/  IABS R15, R6 ;  /* 0x00000006000f7213 */ /* 0x000fe20000000000 */
[----:B------:R-:W0:Y:S01]  /*0750*/  LDCU UR40, c[0x0][0x3b0] ;  /* 0x00007600ff2877ac */ /* 0x000e220008000800 */
[----:B------:R-:W-:Y:S02]  /*0760*/  IABS R13, R7 ;  /* 0x00000007000d7213 */ /* 0x000fe40000000000 */
[----:B------:R-:W-:Y:S01]  /*0770*/  CS2R R72, SRZ ;  /* 0x0000000000487805 */ /* 0x000fe2000001ff00 */
[----:B------:R-:W2:Y:S01]  /*0780*/  I2F.RP R8, R15 ;  /* 0x0000000f00087306 */ /* 0x000ea20000209400 */
[----:B------:R-:W3:Y:S01]  /*0790*/  LDCU UR12, c[0x0][0x3a4] ;  /* 0x00007480ff0c77ac */ /* 0x000ee20008000800 */
[----:B------:R-:W-:Y:S02]  /*07a0*/  CS2R R74, SRZ ;  /* 0x00000000004a7805 */ /* 0x000fe4000001ff00 */
[----:B------:R-:W-:Y:S02]  /*07b0*/  CS2R R68, SRZ ;  /* 0x0000000000447805 */ /* 0x000fe4000001ff00 */
[----:B------:R-:W-:Y:S01]  /*07c0*/  CS2R R70, SRZ ;  /* 0x0000000000467805 */ /* 0x000fe2000001ff00 */
[----:B------:R-:W4:Y:S01]  /*07d0*/  LDCU UR7, c[0x0][0x3ac] ;  /* 0x00007580ff0777ac */ /* 0x000f220008000800 */
[----:B------:R-:W-:-:S02]  /*07e0*/  CS2R R64, SRZ ;  /* 0x0000000000407805 */ /* 0x000fc4000001ff00 */
[----:B------:R-:W-:Y:S01]  /*07f0*/  CS2R R66, SRZ ;  /* 0x0000000000427805 */ /* 0x000fe2000001ff00 */
[----:B------:R-:W5:Y:S01]  /*0800*/  I2F.RP R0, R13 ;  /* 0x0000000d00007306 */ /* 0x000f620000209400 */
[----:B------:R-:W1:Y:S01]  /*0810*/  LDCU.64 UR14, c[0x0][0x380] ;  /* 0x00007000ff0e77ac */ /* 0x000e620008000a00 */
[----:B------:R-:W-:Y:S02]  /*0820*/  CS2R R40, SRZ ;  /* 0x0000000000287805 */ /* 0x000fe4000001ff00 */
[----:B------:R-:W-:Y:S02]  /*0830*/  CS2R R42, SRZ ;  /* 0x00000000002a7805 */ /* 0x000fe4000001ff00 */
[----:B------:R-:W-:Y:S01]  /*0840*/  CS2R R60, SRZ ;  /* 0x00000000003c7805 */ /* 0x000fe2000001ff00 */
[----:B------:R-:W0:Y:S01]  /*0850*/  LDCU.64 UR10, c[0x0][0x388] ;  /* 0x00007100ff0a77ac */ /* 0x000e220008000a00 */
[----:B------:R-:W-:Y:S02]  /*0860*/  CS2R R62, SRZ ;  /* 0x00000000003e7805 */ /* 0x000fe4000001ff00 */
[----:B------:R-:W-:Y:S01]  /*0870*/  CS2R R56, SRZ ;  /* 0x0000000000387805 */ /* 0x000fe2000001ff00 */
[----:B--2---:R-:W2:Y:S01]  /*0880*/  MUFU.RCP R8, R8 ;  /* 0x0000000800087308 */ /* 0x004ea20000001000 */
[----:B------:R-:W0:Y:S01]  /*0890*/  LDCU UR42, c[0x0][0x3a0] ;  /* 0x00007400ff2a77ac */ /* 0x000e220008000800 */
[----:B------:R-:W-:-:S02]  /*08a0*/  CS2R R58, SRZ ;  /* 0x00000000003a7805 */ /* 0x000fc4000001ff00 */
[----:B------:R-:W-:Y:S02]  /*08b0*/  CS2R R52, SRZ ;  /* 0x0000000000347805 */ /* 0x000fe4000001ff00 */
[----:B------:R-:W-:Y:S01]  /*08c0*/  CS2R R54, SRZ ;  /* 0x0000000000367805 */ /* 0x000fe2000001ff00 */
[----:B------:R-:W0:Y:S01]  /*08d0*/  LDCU UR41, c[0x0][0x3a8] ;  /* 0x00007500ff2977ac */ /* 0x000e220008000800 */
[----:B------:R-:W-:Y:S02]  /*08e0*/  CS2R R84, SRZ ;  /* 0x0000000000547805 */ /* 0x000fe4000001ff00 */
[----:B------:R-:W-:Y:S01]  /*08f0*/  CS2R R86, SRZ ;  /* 0x0000000000567805 */ /* 0x000fe2000001ff00 */
[----:B-----5:R-:W5:Y:S01]  /*0900*/  MUFU.RCP R0, R0 ;  /* 0x0000000000007308 */ /* 0x020f620000001000 */
[----:B------:R-:W-:Y:S01]  /*0910*/  USHF.R.S32.HI UR6, URZ, 0x1f, UR4 ;  /* 0x0000001fff067899 */ /* 0x000fe20008011404 */
[----:B------:R-:W-:Y:S02]  /*0920*/  CS2R R48, SRZ ;  /* 0x0000000000307805 */ /* 0x000fe4000001ff00 */
[----:B------:R-:W-:-:S02]  /*0930*/  CS2R R50, SRZ ;  /* 0x0000000000327805 */ /* 0x000fc4000001ff00 */
[----:B------:R-:W-:Y:S01]  /*0940*/  CS2R R44, SRZ ;  /* 0x00000000002c7805 */ /* 0x000fe2000001ff00 */
[----:B------:R-:W-:Y:S01]  /*0950*/  ULEA.HI UR6, UR6, UR4, URZ, 0x5 ;  /* 0x0000000406067291 */ /* 0x000fe2000f8f28ff */
[----:B------:R-:W-:Y:S02]  /*0960*/  CS2R R46, SRZ ;  /* 0x00000000002e7805 */ /* 0x000fe4000001ff00 */
[----:B------:R-:W-:Y:S02]  /*0970*/  CS2R R92, SRZ ;  /* 0x00000000005c7805 */ /* 0x000fe4000001ff00 */
[----:B------:R-:W-:Y:S01]  /*0980*/  CS2R R94, SRZ ;  /* 0x00000000005e7805 */ /* 0x000fe2000001ff00 */
[----:B--2---:R-:W-:Y:S01]  /*0990*/  VIADD R4, R8, 0xffffffe ;  /* 0x0ffffffe08047836 */ /* 0x004fe20000000000 */
[----:B------:R-:W-:Y:S02]  /*09a0*/  LEA.HI R8, R30, R101, RZ, 0x1b ;  /* 0x000000651e087211 */ /* 0x000fe400078fd8ff */
[----:B------:R-:W-:-:S02]  /*09b0*/  CS2R R18, SRZ ;  /* 0x0000000000127805 */ /* 0x000fc4000001ff00 */
[----:B------:R-:W-:Y:S01]  /*09c0*/  CS2R R20, SRZ ;  /* 0x0000000000147805 */ /* 0x000fe2000001ff00 */
[----:B------:R2:W0:Y:S01]  /*09d0*/  F2I.FTZ.U32.TRUNC.NTZ R5, R4 ;  /* 0x0000000400057305 */ /* 0x000422000021f000 */
[----:B------:R-:W-:Y:S01]  /*09e0*/  CS2R R22, SRZ ;  /* 0x0000000000167805 */ /* 0x000fe2000001ff00 */
[----:B------:R-:W-:Y:S01]  /*09f0*/  VIADD R11, R8, 0x30 ;  /* 0x00000030080b7836 */ /* 0x000fe20000000000 */
[----:B------:R-:W-:Y:S01]  /*0a00*/  CS2R R24, SRZ ;  /* 0x0000000000187805 */ /* 0x000fe2000001ff00 */
[----:B-----5:R-:W-:Y:S01]  /*0a10*/  VIADD R2, R0, 0xffffffe ;  /* 0x0ffffffe00027836 */ /* 0x020fe20000000000 */
[----:B------:R-:W-:Y:S02]  /*0a20*/  SHF.R.U32.HI R0, RZ, 0x5, R30 ;  /* 0x00000005ff007819 */ /* 0x000fe4000001161e */
[----:B------:R-:W-:Y:S02]  /*0a30*/  CS2R R26, SRZ ;  /* 0x00000000001a7805 */ /* 0x000fe4000001ff00 */
[----:B------:R-:W-:Y:S01]  /*0a40*/  ISETP.GE.AND P0, PT, R11, RZ, PT ;  /* 0x000000ff0b00720c */ /* 0x000fe20003f06270 */
[----:B------:R-:W5:Y:S01]  /*0a50*/  F2I.FTZ.U32.TRUNC.NTZ R3, R2 ;  /* 0x0000000200037305 */ /* 0x000f62000021f000 */
[----:B--2---:R-:W-:Y:S01]  /*0a60*/  IMAD.MOV.U32 R4, RZ, RZ, RZ ;  /* 0x000000ffff047224 */ /* 0x004fe200078e00ff */
[----:B------:R-:W-:Y:S01]  /*0a70*/  SGXT.U32 R0, R0, 0x4 ;  /* 0x000000040000781a */ /* 0x000fe20000000000 */
[----:B----4-:R-:W-:Y:S01]  /*0a80*/  USHF.L.U32 UR4, UR7, 0x5, URZ ;  /* 0x0000000507047899 */ /* 0x010fe200080006ff */
[----:B------:R-:W2:Y:S02]  /*0a90*/  LDCU UR43, c[0x0][0x3a8] ;  /* 0x00007500ff2b77ac */ /* 0x000ea40008000800 */
[----:B------:R-:W-:Y:S01]  /*0aa0*/  LOP3.LUT R16, R101, R0, RZ, 0xfc, !PT ;  /* 0x0000000065107212 */ /* 0x000fe200078efcff */
[----:B0-----:R-:W-:Y:S01]  /*0ab0*/  IMAD.MOV R10, RZ, RZ, -R5 ;  /* 0x000000ffff0a7224 */ /* 0x001fe200078e0a05 */
[----:B------:R-:W-:-:S02]  /*0ac0*/  USHF.L.U32 UR39, UR41, 0x5, URZ ;  /* 0x0000000529277899 */ /* 0x000fc400080006ff */
[----:B------:R-:W-:Y:S01]  /*0ad0*/  LOP3.LUT R17, R16, 0x20, RZ, 0xfc, !PT ;  /* 0x0000002010117812 */ /* 0x000fe200078efcff */
[----:B------:R-:W-:Y:S01]  /*0ae0*/  IMAD R9, R10, R15, RZ ;  /* 0x0000000f0a097224 */ /* 0x000fe200078e02ff */
[----:B------:R-:W-:Y:S01]  /*0af0*/  IABS R10, R28 ;  /* 0x0000001c000a7213 */ /* 0x000fe20000000000 */
[----:B------:R-:W-:Y:S01]  /*0b00*/  UIMAD UR13, UR41, 0x1b, URZ ;  /* 0x0000001b290d78a4 */ /* 0x000fe2000f8e02ff */
[----:B------:R-:W-:Y:S01]  /*0b10*/  IABS R14, R16 ;  /* 0x00000010000e7213 */ /* 0x000fe20000000000 */
[----:B------:R-:W-:Y:S01]  /*0b20*/  IMAD.HI.U32 R5, R5, R9, R4 ;  /* 0x0000000905057227 */ /* 0x000fe200078e0004 */
[----:B------:R-:W-:Y:S02]  /*0b30*/  UIMAD UR16, UR41, 0x18, URZ ;  /* 0x00000018291078a4 */ /* 0x000fe4000f8e02ff */
[----:B------:R-:W-:Y:S01]  /*0b40*/  UIMAD UR17, UR41, 0x17, URZ ;  /* 0x00000017291178a4 */ /* 0x000fe2000f8e02ff */
[----:B------:R-:W-:Y:S01]  /*0b50*/  IMAD.MOV.U32 R4, RZ, RZ, R10 ;  /* 0x000000ffff047224 */ /* 0x000fe200078e000a */
[----:B------:R-:W-:Y:S01]  /*0b60*/  IABS R10, R11 ;  /* 0x0000000b000a7213 */ /* 0x000fe20000000000 */
[----:B-----5:R-:W-:Y:S01]  /*0b70*/  IMAD.MOV R2, RZ, RZ, -R3 ;  /* 0x000000ffff027224 */ /* 0x020fe200078e0a03 */
[----:B------:R-:W-:Y:S01]  /*0b80*/  UIMAD UR18, UR41, 0x16, URZ ;  /* 0x00000016291278a4 */ /* 0x000fe2000f8e02ff */
[----:B------:R-:W-:Y:S01]  /*0b90*/  IMAD.HI.U32 R5, R5, R4, RZ ;  /* 0x0000000405057227 */ /* 0x000fe200078e00ff */
[----:B------:R-:W-:-:S02]  /*0ba0*/  UIMAD UR19, UR41, 0x15, URZ ;  /* 0x00000015291378a4 */ /* 0x000fc4000f8e02ff */
[----:B------:R-:W-:Y:S01]  /*0bb0*/  UIMAD UR20, UR41, 0x14, URZ ;  /* 0x00000014291478a4 */ /* 0x000fe2000f8e02ff */
[----:B------:R-:W-:Y:S01]  /*0bc0*/  IMAD.MOV R0, RZ, RZ, -R5 ;  /* 0x000000ffff007224 */ /* 0x000fe200078e0a05 */
[----:B------:R-:W-:Y:S01]  /*0bd0*/  UIMAD UR21, UR41, 0x13, URZ ;  /* 0x00000013291578a4 */ /* 0x000fe2000f8e02ff */
[----:B------:R-:W-:Y:S01]  /*0be0*/  IMAD R9, R2, R13, RZ ;  /* 0x0000000d02097224 */ /* 0x000fe200078e02ff */
[----:B------:R-:W-:Y:S01]  /*0bf0*/  UIMAD UR22, UR41, 0x12, URZ ;  /* 0x00000012291678a4 */ /* 0x000fe2000f8e02ff */
[----:B------:R-:W-:Y:S01]  /*0c00*/  IMAD.MOV.U32 R2, RZ, RZ, RZ ;  /* 0x000000ffff027224 */ /* 0x000fe200078e00ff */
[----:B------:R-:W-:Y:S01]  /*0c10*/  UIMAD UR23, UR41, 0x11, URZ ;  /* 0x00000011291778a4 */ /* 0x000fe2000f8e02ff */
[----:B------:R-:W-:Y:S01]  /*0c20*/  IMAD R4, R15, R0, R4 ;  /* 0x000000000f047224 */ /* 0x000fe200078e0204 */
[----:B------:R-:W-:Y:S01]  /*0c30*/  USHF.L.U32 UR24, UR41, 0x4, URZ ;  /* 0x0000000429187899 */ /* 0x000fe200080006ff */
[----:B------:R-:W-:Y:S01]  /*0c40*/  IMAD.HI.U32 R2, R3, R9, R2 ;  /* 0x0000000903027227 */ /* 0x000fe200078e0002 */
[----:B------:R-:W-:Y:S01]  /*0c50*/  IABS R9, R17 ;  /* 0x0000001100097213 */ /* 0x000fe20000000000 */
[----:B------:R-:W-:Y:S01]  /*0c60*/  UIMAD UR25, UR41, 0xf, URZ ;  /* 0x0000000f291978a4 */ /* 0x000fe2000f8e02ff */
[----:B------:R-:W-:Y:S01]  /*0c70*/  ISETP.GT.U32.AND P1, PT, R15, R4, PT ;  /* 0x000000040f00720c */ /* 0x000fe20003f24070 */
[----:B------:R-:W-:Y:S01]  /*0c80*/  IMAD.MOV.U32 R5, RZ, RZ, R10 ;  /* 0x000000ffff057224 */ /* 0x000fe200078e000a */
[----:B------:R-:W-:Y:S01]  /*0c90*/  UIMAD UR26, UR41, 0xe, URZ ;  /* 0x0000000e291a78a4 */ /* 0x000fe2000f8e02ff */
[----:B------:R-:W-:Y:S01]  /*0ca0*/  VIADD R3, R8, 0x10 ;  /* 0x0000001008037836 */ /* 0x000fe20000000000 */
[----:B------:R-:W-:Y:S01]  /*0cb0*/  UIMAD UR27, UR41, 0xd, URZ ;  /* 0x0000000d291b78a4 */ /* 0x000fe2000f8e02ff */
[----:B------:R-:W-:Y:S01]  /*0cc0*/  IMAD.HI.U32 R0, R2, R5, RZ ;  /* 0x0000000502007227 */ /* 0x000fe200078e00ff */
[----:B------:R-:W-:-:S02]  /*0cd0*/  UIMAD UR28, UR41, 0xc, URZ ;  /* 0x0000000c291c78a4 */ /* 0x000fc4000f8e02ff */
[----:B------:R-:W-:Y:S01]  /*0ce0*/  IABS R11, R3 ;  /* 0x00000003000b7213 */ /* 0x000fe20000000000 */
[----:B------:R-:W-:Y:S01]  /*0cf0*/  IMAD.MOV R8, RZ, RZ, -R0 ;  /* 0x000000ffff087224 */ /* 0x000fe200078e0a00 */
[----:B------:R-:W-:Y:S01]  /*0d00*/  ISETP.GE.AND P2, PT, R3, RZ, PT ;  /* 0x000000ff0300720c */ /* 0x000fe20003f46270 */
[----:B------:R-:W-:Y:S01]  /*0d10*/  IMAD.HI.U32 R0, R2, R9, RZ ;  /* 0x0000000902007227 */ /* 0x000fe200078e00ff */
[----:B------:R-:W-:Y:S02]  /*0d20*/  UIMAD UR29, UR41, 0xb, URZ ;  /* 0x0000000b291d78a4 */ /* 0x000fe4000f8e02ff */
[----:B------:R-:W-:Y:S01]  /*0d30*/  UIMAD UR30, UR41, 0xa, URZ ;  /* 0x0000000a291e78a4 */ /* 0x000fe2000f8e02ff */
[----:B------:R-:W-:Y:S01]  /*0d40*/  @!P1 IMAD.IADD R4, R4, 0x1, -R15 ;  /* 0x0000000104049824 */ /* 0x000fe200078e0a0f */
[----:B------:R-:W-:Y:S01]  /*0d50*/  ISETP.GE.AND P1, PT, R16, RZ, PT ;  /* 0x000000ff1000720c */ /* 0x000fe20003f26270 */
[----:B------:R-:W-:Y:S01]  /*0d60*/  IMAD.MOV R0, RZ, RZ, -R0 ;  /* 0x000000ffff007224 */ /* 0x000fe200078e0a00 */
[----:B------:R-:W-:Y:S01]  /*0d70*/  UIMAD UR31, UR41, 0x9, URZ ;  /* 0x00000009291f78a4 */ /* 0x000fe2000f8e02ff */
[----:B------:R-:W-:Y:S01]  /*0d80*/  IMAD R3, R13, R8, R5 ;  /* 0x000000080d037224 */ /* 0x000fe200078e0205 */
[----:B------:R-:W-:Y:S01]  /*0d90*/  ISETP.GT.U32.AND P3, PT, R15, R4, PT ;  /* 0x000000040f00720c */ /* 0x000fe20003f64070 */
[C---:B------:R-:W-:Y:S01]  /*0da0*/  IMAD R8, R13.reuse, R0, R9 ;  /* 0x000000000d087224 */ /* 0x040fe200078e0209 */
[----:B------:R-:W-:Y:S01]  /*0db0*/  LOP3.LUT R5, R30, 0x3, RZ, 0xc0, !PT ;  /* 0x000000031e057812 */ /* 0x000fe200078ec0ff */
[C---:B------:R-:W-:Y:S01]  /*0dc0*/  IMAD.HI.U32 R0, R2.reuse, R11, RZ ;  /* 0x0000000b02007227 */ /* 0x040fe200078e00ff */
[C---:B------:R-:W-:Y:S01]  /*0dd0*/  ISETP.GT.U32.AND P6, PT, R13.reuse, R3, PT ;  /* 0x000000030d00720c */ /* 0x040fe20003fc4070 */
[----:B------:R-:W-:Y:S01]  /*0de0*/  USHF.L.U32 UR32, UR41, 0x3, URZ ;  /* 0x0000000329207899 */ /* 0x000fe200080006ff */
[----:B------:R-:W-:Y:S01]  /*0df0*/  ISETP.GT.U32.AND P4, PT, R13, R8, PT ;  /* 0x000000080d00720c */ /* 0x000fe20003f84070 */
[----:B------:R-:W-:Y:S01]  /*0e00*/  IMAD.HI.U32 R2, R2, R14, RZ ;  /* 0x0000000e02027227 */ /* 0x000fe200078e00ff */
[----:B------:R-:W-:-:S02]  /*0e10*/  UIMAD UR33, UR41, 0x7, URZ ;  /* 0x00000007292178a4 */ /* 0x000fc4000f8e02ff */
[----:B------:R-:W-:Y:S01]  /*0e20*/  UIMAD UR34, UR41, 0x6, URZ ;  /* 0x00000006292278a4 */ /* 0x000fe2000f8e02ff */
[----:B------:R-:W-:Y:S01]  /*0e30*/  IMAD.MOV R12, RZ, RZ, -R0 ;  /* 0x000000ffff0c7224 */ /* 0x000fe200078e0a00 */
[----:B------:R-:W-:Y:S01]  /*0e40*/  UIMAD UR35, UR41, 0x5, URZ ;  /* 0x00000005292378a4 */ /* 0x000fe2000f8e02ff */
[----:B------:R-:W-:Y:S01]  /*0e50*/  IMAD.MOV R9, RZ, RZ, -R2 ;  /* 0x000000ffff097224 */ /* 0x000fe200078e0a02 */
[----:B------:R-:W-:Y:S01]  /*0e60*/  USHF.L.U32 UR36, UR41, 0x2, URZ ;  /* 0x0000000229247899 */ /* 0x000fe200080006ff */
[----:B------:R-:W-:Y:S01]  /*0e70*/  IMAD R10, R5, 0x820, RZ ;  /* 0x00000820050a7824 */ /* 0x000fe200078e02ff */
[----:B------:R-:W-:Y:S01]  /*0e80*/  SHF.R.U32.HI R5, RZ, 0x2, R30 ;  /* 0x00000002ff057819 */ /* 0x000fe2000001161e */
[C---:B------:R-:W-:Y:S01]  /*0e90*/  IMAD R2, R13.reuse, R12, R11 ;  /* 0x0000000c0d027224 */ /* 0x040fe200078e020b */
[----:B------:R-:W-:Y:S01]  /*0ea0*/  UIMAD UR37, UR41, 0x3, URZ ;  /* 0x00000003292578a4 */ /* 0x000fe2000f8e02ff */
[----:B------:R-:W-:Y:S01]  /*0eb0*/  @!P3 IMAD.IADD R4, R4, 0x1, -R15 ;  /* 0x000000010404b824 */ /* 0x000fe200078e0a0f */
[----:B------:R-:W-:Y:S01]  /*0ec0*/  LOP3.LUT R0, R10, 0x77, R5, 0x78, !PT ;  /* 0x000000770a007812 */ /* 0x000fe200078e7805 */
[C---:B------:R-:W-:Y:S01]  /*0ed0*/  IMAD R10, R13.reuse, R9, R14 ;  /* 0x000000090d0a7224 */ /* 0x040fe200078e020e */
[----:B------:R-:W-:Y:S01]  /*0ee0*/  ISETP.GT.U32.AND P3, PT, R13, R2, PT ;  /* 0x000000020d00720c */ /* 0x000fe20003f64070 */
[--C-:B------:R-:W-:Y:S01]  /*0ef0*/  @!P6 IMAD.IADD R3, R3, 0x1, -R13.reuse ;  /* 0x000000010303e824 */ /* 0x100fe200078e0a0d */
[----:B------:R-:W-:Y:S01]  /*0f00*/  ISETP.GE.AND P6, PT, R28, RZ, PT ;  /* 0x000000ff1c00720c */ /* 0x000fe20003fc6270 */
[--C-:B------:R-:W-:Y:S01]  /*0f10*/  @!P4 IMAD.IADD R8, R8, 0x1, -R13.reuse ;  /* 0x000000010808c824 */ /* 0x100fe200078e0a0d */
[C---:B------:R-:W-:Y:S01]  /*0f20*/  ISETP.GT.U32.AND P5, PT, R13.reuse, R10, PT ;  /* 0x0000000a0d00720c */ /* 0x040fe20003fa4070 */
[----:B------:R-:W-:Y:S01]  /*0f30*/  IMAD.MOV.U32 R11, RZ, RZ, R4 ;  /* 0x000000ffff0b7224 */ /* 0x000fe200078e0004 */
[----:B------:R-:W-:Y:S01]  /*0f40*/  SHF.R.S32.HI R9, RZ, 0x2, R30 ;  /* 0x00000002ff097819 */ /* 0x000fe2000001141e */
[C---:B------:R-:W-:Y:S01]  /*0f50*/  IMAD.SHL.U32 R5, R30.reuse, 0x20, RZ ;  /* 0x000000201e057824 */ /* 0x040fe200078e00ff */
[----:B------:R-:W-:Y:S01]  /*0f60*/  ISETP.GT.U32.AND P4, PT, R13, R3, PT ;  /* 0x000000030d00720c */ /* 0x000fe20003f84070 */
[C---:B------:R-:W-:Y:S01]  /*0f70*/  IMAD.SHL.U32 R4, R30.reuse, 0x2, RZ ;  /* 0x000000021e047824 */ /* 0x040fe200078e00ff */
[----:B------:R-:W-:Y:S01]  /*0f80*/  SGXT R9, R9, 0x1 ;  /* 0x000000010909781a */ /* 0x000fe20000000200 */
[----:B------:R-:W-:Y:S01]  /*0f90*/  USHF.L.U32 UR38, UR41, 0x1, URZ ;  /* 0x0000000129267899 */ /* 0x000fe200080006ff */
[----:B------:R-:W-:Y:S01]  /*0fa0*/  LOP3.LUT R14, R30, 0x1f, RZ, 0xc0, !PT ;  /* 0x0000001f1e0e7812 */ /* 0x000fe200078ec0ff */
[----:B------:R-:W-:Y:S01]  /*0fb0*/  @!P3 IMAD.IADD R2, R2, 0x1, -R13 ;  /* 0x000000010202b824 */ /* 0x000fe200078e0a0d */
[----:B------:R-:W-:Y:S01]  /*0fc0*/  ISETP.GT.U32.AND P3, PT, R13, R8, PT ;  /* 0x000000080d00720c */ /* 0x000fe20003f64070 */
[----:B------:R-:W-:Y:S01]  /*0fd0*/  @!P6 IMAD.MOV R11, RZ, RZ, -R11 ;  /* 0x000000ffff0be224 */ /* 0x000fe200078e0a0b */
[----:B------:R-:W-:Y:S01]  /*0fe0*/  LOP3.LUT R12, R9, 0x90, RZ, 0xc0, !PT ;  /* 0x00000090090c7812 */ /* 0x000fe200078ec0ff */
[----:B------:R-:W-:Y:S01]  /*0ff0*/  @!P5 IMAD.IADD R10, R10, 0x1, -R13 ;  /* 0x000000010a0ad824 */ /* 0x000fe200078e0a0d */
[C---:B------:R-:W-:Y:S01]  /*1000*/  ISETP.GT.U32.AND P5, PT, R13.reuse, R2, PT ;  /* 0x000000020d00720c */ /* 0x040fe20003fa4070 */
[----:B------:R-:W-:Y:S01]  /*1010*/  USHF.R.S32.HI UR6, URZ, 0x5, UR6 ;  /* 0x00000005ff067899 */ /* 0x000fe20008011406 */
[----:B------:R-:W-:Y:S01]  /*1020*/  LOP3.LUT R9, R12, 0x260, R5, 0xf8, !PT ;  /* 0x000002600c097812 */ /* 0x000fe200078ef805 */
[----:B------:R-:W-:Y:S01]  /*1030*/  IMAD.SHL.U32 R5, R30, 0x8, RZ ;  /* 0x000000081e057824 */ /* 0x000fe200078e00ff */
[----:B------:R-:W-:Y:S01]  /*1040*/  ISETP.GT.U32.AND P6, PT, R13, R10, PT ;  /* 0x0000000a0d00720c */ /* 0x000fe20003fc4070 */
[----:B------:R-:W-:Y:S01]  /*1050*/  @!P4 IMAD.IADD R3, R3, 0x1, -R13 ;  /* 0x000000010303c824 */ /* 0x000fe200078e0a0d */
[----:B------:R-:W-:-:S02]  /*1060*/  ISETP.NE.AND P4, PT, R6, RZ, PT ;  /* 0x000000ff0600720c */ /* 0x000fc40003f85270 */
[----:B------:R-:W-:Y:S01]  /*1070*/  LOP3.LUT R4, R9, 0x10, R4, 0x78, !PT ;  /* 0x0000001009047812 */ /* 0x000fe200078e7804 */
[----:B------:R-:W-:Y:S01]  /*1080*/  @!P3 IMAD.IADD R8, R8, 0x1, -R13 ;  /* 0x000000010808b824 */ /* 0x000fe200078e0a0d */
[----:B------:R-:W-:Y:S01]  /*1090*/  ISETP.GE.AND P3, PT, R17, RZ, PT ;  /* 0x000000ff1100720c */ /* 0x000fe20003f66270 */
[----:B------:R-:W-:Y:S01]  /*10a0*/  @!P0 IMAD.MOV R3, RZ, RZ, -R3 ;  /* 0x000000ffff038224 */ /* 0x000fe200078e0a03 */
[----:B------:R-:W-:Y:S01]  /*10b0*/  LOP3.LUT R5, R5, 0x100, RZ, 0xc0, !PT ;  /* 0x0000010005057812 */ /* 0x000fe200078ec0ff */
[----:B------:R-:W-:Y:S01]  /*10c0*/  @!P5 IMAD.IADD R2, R2, 0x1, -R13 ;  /* 0x000000010202d824 */ /* 0x000fe200078e0a0d */
[----:B------:R-:W-:Y:S02]  /*10d0*/  CS2R R16, SRZ ;  /* 0x0000000000107805 */ /* 0x000fe4000001ff00 */
[----:B------:R-:W-:Y:S02]  /*10e0*/  LOP3.LUT R31, R0, 0x410, RZ, 0x3c, !PT ;  /* 0x00000410001f7812 */ /* 0x000fe400078e3cff */
[----:B------:R-:W-:Y:S01]  /*10f0*/  IADD3 R4, PT, PT, R4, UR5, R5 ;  /* 0x0000000504047c10 */ /* 0x000fe2000fffe005 */
[----:B------:R-:W-:Y:S01]  /*1100*/  @!P6 IMAD.IADD R10, R10, 0x1, -R13 ;  /* 0x000000010a0ae824 */ /* 0x000fe200078e0a0d */
[----:B------:R-:W-:Y:S01]  /*1110*/  @!P4 LOP3.LUT R11, RZ, R6, RZ, 0x33, !PT ;  /* 0x00000006ff0bc212 */ /* 0x000fe200078e33ff */
[----:B------:R-:W-:Y:S01]  /*1120*/  IMAD.MOV.U32 R9, RZ, RZ, R2 ;  /* 0x000000ffff097224 */ /* 0x000fe200078e0002 */
[----:B------:R-:W-:Y:S01]  /*1130*/  ISETP.NE.AND P4, PT, R7, RZ, PT ;  /* 0x000000ff0700720c */ /* 0x000fe20003f85270 */
[----:B------:R0:W-:Y:S01]  /*1140*/  STL [R1+0x4], R4 ;  /* 0x0000040401007387 */ /* 0x0001e20000100800 */
[----:B------:R-:W-:Y:S01]  /*1150*/  @!P3 IMAD.MOV R8, RZ, RZ, -R8 ;  /* 0x000000ffff08b224 */ /* 0x000fe200078e0a08 */
[----:B------:R-:W-:Y:S01]  /*1160*/  CS2R R12, SRZ ;  /* 0x00000000000c7805 */ /* 0x000fe2000001ff00 */
[----:B------:R-:W-:-:S02]  /*1170*/  @!P2 IMAD.MOV R9, RZ, RZ, -R9 ;  /* 0x000000ffff09a224 */ /* 0x000fc400078e0a09 */
[----:B------:R-:W-:Y:S02]  /*1180*/  @!P1 IMAD.MOV R10, RZ, RZ, -R10 ;  /* 0x000000ffff0a9224 */ /* 0x000fe400078e0a0a */
[----:B---3--:R-:W-:Y:S01]  /*1190*/  IMAD R11, R11, UR12, RZ ;  /* 0x0000000c0b0b7c24 */ /* 0x008fe2000f8e02ff */
[----:B------:R-:W-:Y:S01]  /*11a0*/  UIMAD UR12, UR41, 0x1c, URZ ;  /* 0x0000001c290c78a4 */ /* 0x000fe2000f8e02ff */
[----:B------:R-:W-:Y:S01]  /*11b0*/  IMAD R5, R14, UR7, RZ ;  /* 0x000000070e057c24 */ /* 0x000fe2000f8e02ff */
[----:B0-----:R-:W-:Y:S02]  /*11c0*/  LOP3.LUT R4, RZ, R7, RZ, 0x33, !PT ;  /* 0x00000007ff047212 */ /* 0x001fe400078e33ff */
[----:B------:R-:W-:Y:S02]  /*11d0*/  CS2R R14, SRZ ;  /* 0x00000000000e7805 */ /* 0x000fe4000001ff00 */
[----:B-1----:R-:W-:Y:S01]  /*11e0*/  IADD3 R2, P0, PT, R11, UR14, RZ ;  /* 0x0000000e0b027c10 */ /* 0x002fe2000ff1e0ff */
[----:B------:R-:W-:Y:S01]  /*11f0*/  UIMAD UR7, UR41, 0x1f, URZ ;  /* 0x0000001f290778a4 */ /* 0x000fe2000f8e02ff */
[C---:B------:R-:W-:Y:S01]  /*1200*/  SEL R6, R4.reuse, R3, !P4 ;  /* 0x0000000304067207 */ /* 0x040fe20006000000 */
[----:B------:R-:W-:Y:S01]  /*1210*/  UIMAD UR14, UR41, 0x1a, URZ ;  /* 0x0000001a290e78a4 */ /* 0x000fe2000f8e02ff */
[----:B------:R-:W-:-:S02]  /*1220*/  SEL R7, R4, R8, !P4 ;  /* 0x0000000804077207 */ /* 0x000fc40006000000 */
[----:B------:R-:W-:Y:S01]  /*1230*/  SEL R28, R4, R9, !P4 ;  /* 0x00000009041c7207 */ /* 0x000fe20006000000 */
[----:B------:R-:W-:Y:S01]  /*1240*/  IMAD R6, R6, UR40, RZ ;  /* 0x0000002806067c24 */ /* 0x000fe2000f8e02ff */
[----:B------:R-:W-:Y:S01]  /*1250*/  SEL R29, R4, R10, !P4 ;  /* 0x0000000a041d7207 */ /* 0x000fe20006000000 */
[----:B------:R-:W-:Y:S01]  /*1260*/  IMAD R7, R7, UR40, RZ ;  /* 0x0000002807077c24 */ /* 0x000fe2000f8e02ff */
[----:B------:R-:W-:Y:S01]  /*1270*/  SHF.R.S32.HI R4, RZ, 0x7, R30 ;  /* 0x00000007ff047819 */ /* 0x000fe2000001141e */
[----:B------:R-:W-:Y:S01]  /*1280*/  IMAD R28, R28, UR40, RZ ;  /* 0x000000281c1c7c24 */ /* 0x000fe2000f8e02ff */
[----:B------:R0:W-:Y:S01]  /*1290*/  STL [R1+0x18], R6 ;  /* 0x0000180601007387 */ /* 0x0001e20000100800 */
[----:B------:R-:W-:Y:S01]  /*12a0*/  IMAD R29, R29, UR40, RZ ;  /* 0x000000281d1d7c24 */ /* 0x000fe2000f8e02ff */
[----:B------:R-:W-:Y:S02]  /*12b0*/  SGXT R4, R4, 0x1 ;  /* 0x000000010404781a */ /* 0x000fe40000000200 */
[----:B------:R-:W-:Y:S01]  /*12c0*/  CS2R R8, SRZ ;  /* 0x0000000000087805 */ /* 0x000fe2000001ff00 */
[----:B------:R1:W-:Y:S01]  /*12d0*/  STL [R1+0x14], R7 ;  /* 0x0000140701007387 */ /* 0x0003e20000100800 */
[----:B------:R-:W-:Y:S01]  /*12e0*/  IADD3 R100, P5, PT, R5, UR10, RZ ;  /* 0x0000000a05647c10 */ /* 0x000fe2000ffbe0ff */
[----:B------:R-:W-:Y:S01]  /*12f0*/  UIMAD UR10, UR41, 0x1e, URZ ;  /* 0x0000001e290a78a4 */ /* 0x000fe2000f8e02ff */
[----:B------:R-:W-:Y:S01]  /*1300*/  LOP3.LUT R102, R4, 0x90, RZ, 0xc0, !PT ;  /* 0x0000009004667812 */ /* 0x000fe200078ec0ff */
[----:B------:R-:W-:Y:S01]  /*1310*/  STL [R1+0x10], R28 ;  /* 0x0000101c01007387 */ /* 0x000fe20000100800 */
[----:B------:R-:W-:-:S02]  /*1320*/  LEA.HI.X.SX32 R3, R11, UR15, 0x1, P0 ;  /* 0x0000000f0b037c11 */ /* 0x000fc400080f0eff */
[----:B------:R-:W-:Y:S02]  /*1330*/  CS2R R10, SRZ ;  /* 0x00000000000a7805 */ /* 0x000fe4000001ff00 */
[----:B------:R-:W-:Y:S01]  /*1340*/  LOP3.LUT R102, R102, 0x17f, R30, 0x78, !PT ;  /* 0x0000017f66667812 */ /* 0x000fe200078e781e */
[----:B------:R-:W-:Y:S01]  /*1350*/  IMAD.U32 R4, RZ, RZ, UR42 ;  /* 0x0000002aff047e24 */ /* 0x000fe2000f8e00ff */
[----:B------:R-:W-:Y:S01]  /*1360*/  SHF.R.S32.HI R30, RZ, 0x1f, R6 ;  /* 0x0000001fff1e7819 */ /* 0x000fe20000011406 */
[----:B------:R-:W-:Y:S01]  /*1370*/  UIMAD UR15, UR41, 0x19, URZ ;  /* 0x00000019290f78a4 */ /* 0x000fe2000f8e02ff */
[----:B0-----:R-:W-:Y:S02]  /*1380*/  SHF.R.S32.HI R6, RZ, 0x1f, R7 ;  /* 0x0000001fff067819 */ /* 0x001fe40000011407 */
[----:B-1----:R-:W-:Y:S01]  /*1390*/  SHF.R.S32.HI R7, RZ, 0x1f, R28 ;  /* 0x0000001fff077819 */ /* 0x002fe2000001141c */
[----:B------:R-:W-:Y:S01]  /*13a0*/  STL [R1+0x28], R30 ;  /* 0x0000281e01007387 */ /* 0x000fe20000100800 */
[----:B------:R-:W-:Y:S01]  /*13b0*/  LEA.HI.X.SX32 R5, R5, UR11, 0x1, P5 ;  /* 0x0000000b05057c11 */ /* 0x000fe2000a8f0eff */
[----:B------:R-:W-:-:S02]  /*13c0*/  UIMAD UR11, UR41, 0x1d, URZ ;  /* 0x0000001d290b78a4 */ /* 0x000fc4000f8e02ff */
[----:B------:R-:W-:Y:S04]  /*13d0*/  STL [R1+0xc], R29 ;  /* 0x00000c1d01007387 */ /* 0x000fe80000100800 */
[----:B------:R0:W-:Y:S02]  /*13e0*/  STL [R1+0x24], R6 ;  /* 0x0000240601007387 */ /* 0x0001e40000100800 */
[----:B0-----:R-:W-:-:S05]  /*13f0*/  SHF.R.S32.HI R6, RZ, 0x1f, R29 ;  /* 0x0000001fff067819 */ /* 0x001fca000001141d */
[----:B------:R0:W-:Y:S04]  /*1400*/  STL [R1+0x1c], R6 ;  /* 0x00001c0601007387 */ /* 0x0001e80000100800 */
[----:B--2---:R0:W-:Y:S02]  /*1410*/  STL [R1+0x20], R7 ;  /* 0x0000200701007387 */ /* 0x0041e40000100800 */
.L_x_1:
[C---:B------:R-:W-:Y:S01]  /*1420*/  ISETP.GT.AND P2, PT, R4.reuse, 0x1, PT ;  /* 0x000000010400780c */ /* 0x040fe20003f44270 */
[----:B------:R-:W-:Y:S01]  /*1430*/  IMAD.U32 R28, RZ, RZ, UR41 ;  /* 0x00000029ff1c7e24 */ /* 0x000fe2000f8e00ff */
[----:B------:R-:W-:Y:S01]  /*1440*/  ISETP.GT.AND P0, PT, R4, RZ, PT ;  /* 0x000000ff0400720c */ /* 0x000fe20003f04270 */
[----:B-----5:R-:W-:Y:S01]  /*1450*/  STL [R1+0x30], R101 ;  /* 0x0000306501007387 */ /* 0x020fe20000100800 */
[----:B0-----:R-:W-:Y:S02]  /*1460*/  IADD3 R6, P1, PT, R2, UR43, RZ ;  /* 0x0000002b02067c10 */ /* 0x001fe4000ff3e0ff */
[----:B------:R-:W-:Y:S02]  /*1470*/  PRMT R76, RZ, 0x7610, R76 ;  /* 0x00007610ff4c7816 */ /* 0x000fe4000000004c */
[----:B------:R-:W-:Y:S02]  /*1480*/  LEA.HI.X.SX32 R7, R28, R3, 0x1, P1 ;  /* 0x000000031c077211 */ /* 0x000fe400008f0eff */
[----:B------:R-:W-:-:S02]  /*1490*/  ISETP.GT.AND P3, PT, R4, 0x2, PT ;  /* 0x000000020400780c */ /* 0x000fc40003f64270 */
[----:B------:R-:W-:Y:S01]  /*14a0*/  PRMT R78, RZ, 0x7610, R78 ;  /* 0x00007610ff4e7816 */ /* 0x000fe2000000004e */
[----:B------:R0:W2:Y:S01]  /*14b0*/  @P2 LDG.E.U8 R76, desc[UR8][R6.64] ;  /* 0x00000008064c2981 */ /* 0x0000a2000c1e1100 */
[----:B------:R-:W-:Y:S01]  /*14c0*/  IMAD.U32 R36, RZ, RZ, UR38 ;  /* 0x00000026ff247e24 */ /* 0x000fe2000f8e00ff */
[C---:B------:R-:W-:Y:S02]  /*14d0*/  ISETP.GT.AND P5, PT, R4.reuse, 0x4, PT ;  /* 0x000000040400780c */ /* 0x040fe40003fa4270 */
[----:B------:R-:W-:Y:S01]  /*14e0*/  ISETP.GT.AND P4, PT, R4, 0x3, PT ;  /* 0x000000030400780c */ /* 0x000fe20003f84270 */
[----:B------:R-:W3:Y:S01]  /*14f0*/  @P0 LDG.E.U8 R78, desc[UR8][R2.64] ;  /* 0x00000008024e0981 */ /* 0x000ee2000c1e1100 */
[----:B------:R-:W-:Y:S01]  /*1500*/  PRMT R38, RZ, 0x7610, R38 ;  /* 0x00007610ff267816 */ /* 0x000fe20000000026 */
[----:B------:R-:W-:Y:S01]  /*1510*/  IMAD.U32 R32, RZ, RZ, UR36 ;  /* 0x00000024ff207e24 */ /* 0x000fe2000f8e00ff */
[C---:B0-----:R-:W-:Y:S01]  /*1520*/  IADD3 R6, P2, PT, R2.reuse, UR38, RZ ;  /* 0x0000002602067c10 */ /* 0x041fe2000ff5e0ff */
[----:B------:R-:W-:Y:S01]  /*1530*/  IMAD.U32 R34, RZ, RZ, UR37 ;  /* 0x00000025ff227e24 */ /* 0x000fe2000f8e00ff */
[----:B------:R-:W-:-:S02]  /*1540*/  IADD3 R30, P0, PT, R2, UR36, RZ ;  /* 0x00000024021e7c10 */ /* 0x000fc4000ff1e0ff */
[-C--:B------:R-:W-:Y:S02]  /*1550*/  LEA.HI.X.SX32 R7, R36, R3.reuse, 0x1, P2 ;  /* 0x0000000324077211 */ /* 0x080fe400010f0eff */
[----:B------:R-:W-:Y:S02]  /*1560*/  IADD3 R28, P1, PT, R2, UR37, RZ ;  /* 0x00000025021c7c10 */ /* 0x000fe4000ff3e0ff */
[----:B------:R-:W-:Y:S01]  /*1570*/  PRMT R36, RZ, 0x7610, R36 ;  /* 0x00007610ff247816 */ /* 0x000fe20000000024 */
[----:B------:R0:W4:Y:S01]  /*1580*/  @P3 LDG.E.U8 R38, desc[UR8][R6.64] ;  /* 0x0000000806263981 */ /* 0x000122000c1e1100 */
[----:B------:R-:W-:Y:S02]  /*1590*/  PRMT R37, RZ, 0x7610, R37 ;  /* 0x00007610ff257816 */ /* 0x000fe40000000025 */
[-C--:B------:R-:W-:Y:S02]  /*15a0*/  LEA.HI.X.SX32 R31, R32, R3.reuse, 0x1, P0 ;  /* 0x00000003201f7211 */ /* 0x080fe400000f0eff */
[----:B------:R-:W-:-:S02]  /*15b0*/  LEA.HI.X.SX32 R29, R34, R3, 0x1, P1 ;  /* 0x00000003221d7211 */ /* 0x000fc400008f0eff */
[C---:B------:R-:W-:Y:S01]  /*15c0*/  ISETP.GT.AND P3, PT, R4.reuse, 0x5, PT ;  /* 0x000000050400780c */ /* 0x040fe20003f64270 */
[----:B------:R1:W2:Y:S01]  /*15d0*/  @P5 LDG.E.U8 R36, desc[UR8][R30.64] ;  /* 0x000000081e245981 */ /* 0x0002a2000c1e1100 */
[----:B------:R-:W-:Y:S01]  /*15e0*/  IMAD.U32 R34, RZ, RZ, UR35 ;  /* 0x00000023ff227e24 */ /* 0x000fe2000f8e00ff */
[----:B------:R-:W-:Y:S02]  /*15f0*/  ISETP.GT.AND P5, PT, R4, 0x7, PT ;  /* 0x000000070400780c */ /* 0x000fe40003fa4270 */
[----:B------:R1:W2:Y:S01]  /*1600*/  @P4 LDG.E.U8 R37, desc[UR8][R28.64] ;  /* 0x000000081c254981 */ /* 0x0002a2000c1e1100 */
[----:B0-----:R-:W-:Y:S02]  /*1610*/  IADD3 R6, P2, PT, R2, UR35, RZ ;  /* 0x0000002302067c10 */ /* 0x001fe4000ff5e0ff */
[----:B------:R-:W-:Y:S01]  /*1620*/  ISETP.GT.AND P4, PT, R4, 0x6, PT ;  /* 0x000000060400780c */ /* 0x000fe20003f84270 */
[----:B------:R-:W-:Y:S01]  /*1630*/  IMAD.U32 R32, RZ, RZ, UR33 ;  /* 0x00000021ff207e24 */ /* 0x000fe2000f8e00ff */
[----:B------:R-:W-:Y:S01]  /*1640*/  PRMT R35, RZ, 0x7610, R35 ;  /* 0x00007610ff237816 */ /* 0x000fe20000000023 */
[----:B------:R-:W-:Y:S01]  /*1650*/  IMAD.U32 R80, RZ, RZ, UR34 ;  /* 0x00000022ff507e24 */ /* 0x000fe2000f8e00ff */
[----:B-1----:R-:W-:-:S02]  /*1660*/  IADD3 R30, P0, PT, R2, UR33, RZ ;  /* 0x00000021021e7c10 */ /* 0x002fc4000ff1e0ff */
[-C--:B------:R-:W-:Y:S02]  /*1670*/  LEA.HI.X.SX32 R7, R34, R3.reuse, 0x1, P2 ;  /* 0x0000000322077211 */ /* 0x080fe400010f0eff */
[----:B------:R-:W-:Y:S02]  /*1680*/  IADD3 R28, P1, PT, R2, UR34, RZ ;  /* 0x00000022021c7c10 */ /* 0x000fe4000ff3e0ff */
[----:B------:R-:W-:Y:S01]  /*1690*/  PRMT R33, RZ, 0x7610, R33 ;  /* 0x00007610ff217816 */ /* 0x000fe20000000021 */
[----:B------:R0:W2:Y:S01]  /*16a0*/  @P3 LDG.E.U8 R35, desc[UR8][R6.64] ;  /* 0x0000000806233981 */ /* 0x0000a2000c1e1100 */
[----:B------:R-:W-:Y:S02]  /*16b0*/  PRMT R34, RZ, 0x7610, R34 ;  /* 0x00007610ff227816 */ /* 0x000fe40000000022 */
[-C--:B------:R-:W-:Y:S02]  /*16c0*/  LEA.HI.X.SX32 R31, R32, R3.reuse, 0x1, P0 ;  /* 0x00000003201f7211 */ /* 0x080fe400000f0eff */
[----:B------:R-:W-:-:S02]  /*16d0*/  LEA.HI.X.SX32 R29, R80, R3, 0x1, P1 ;  /* 0x00000003501d7211 */ /* 0x000fc400008f0eff */
[C---:B------:R-:W-:Y:S01]  /*16e0*/  ISETP.GT.AND P3, PT, R4.reuse, 0x8, PT ;  /* 0x000000080400780c */ /* 0x040fe20003f64270 */
[----:B------:R-:W2:Y:S01]  /*16f0*/  @P5 LDG.E.U8 R33, desc[UR8][R30.64] ;  /* 0x000000081e215981 */ /* 0x000ea2000c1e1100 */
        /* <DEDUP_REMOVED lines=8> */
[----:B------:R-:W-:-:S02]  /*1780*/  IADD3 R80, P0, PT, R2, UR30, RZ ;  /* 0x0000001e02507c10 */ /* 0x000fc4000ff1e0ff */
[-C--:B------:R-:W-:Y:S02]  /*1790*/  LEA.HI.X.SX32 R7, R90, R3.reuse, 0x1, P2 ;  /* 0x000000035a077211 */ /* 0x080fe400010f0eff */
[----:B-1----:R-:W-:Y:S02]  /*17a0*/  IADD3 R28, P1, PT, R2, UR31, RZ ;  /* 0x0000001f021c7c10 */ /* 0x002fe4000ff3e0ff */
[----:B------:R-:W-:Y:S01]  /*17b0*/  PRMT R30, RZ, 0x7610, R30 ;  /* 0x00007610ff1e7816 */ /* 0x000fe2000000001e */
[----:B------:R-:W2:Y:S01]  /*17c0*/  @P3 LDG.E.U8 R32, desc[UR8][R6.64] ;  /* 0x0000000806203981 */ /* 0x000ea2000c1e1100 */
[----:B------:R-:W-:Y:S02]  /*17d0*/  PRMT R31, RZ, 0x7610, R31 ;  /* 0x00007610ff1f7816 */ /* 0x000fe4000000001f */
[-C--:B------:R-:W-:Y:S02]  /*17e0*/  LEA.HI.X.SX32 R81, R82, R3.reuse, 0x1, P0 ;  /* 0x0000000352517211 */ /* 0x080fe400000f0eff */
[----:B------:R-:W-:-:S02]  /*17f0*/  LEA.HI.X.SX32 R29, R88, R3, 0x1, P1 ;  /* 0x00000003581d7211 */ /* 0x000fc400008f0eff */
[----:B------:R-:W-:Y:S01]  /*1800*/  ISETP.GT.AND P3, PT, R4, 0xb, PT ;  /* 0x0000000b0400780c */ /* 0x000fe20003f64270 */
[----:B------:R0:W2:Y:S01]  /*1810*/  @P5 LDG.E.U8 R30, desc[UR8][R80.64] ;  /* 0x00000008501e5981 */ /* 0x0000a2000c1e1100 */
[----:B------:R-:W-:-:S03]  /*1820*/  IMAD.U32 R96, RZ, RZ, UR29 ;  /* 0x0000001dff607e24 */ /* 0x000fc6000f8e00ff */
[----:B------:R1:W2:Y:S01]  /*1830*/  @P4 LDG.E.U8 R31, desc[UR8][R28.64] ;  /* 0x000000081c1f4981 */ /* 0x0002a2000c1e1100 */
[C---:B------:R-:W-:Y:S01]  /*1840*/  ISETP.GT.AND P4, PT, R4.reuse, 0xc, PT ;  /* 0x0000000c0400780c */ /* 0x040fe20003f84270 */
[----:B------:R-:W-:Y:S01]  /*1850*/  IMAD.U32 R90, RZ, RZ, UR28 ;  /* 0x0000001cff5a7e24 */ /* 0x000fe2000f8e00ff */
[----:B------:R-:W-:Y:S02]  /*1860*/  ISETP.GT.AND P5, PT, R4, 0xd, PT ;  /* 0x0000000d0400780c */ /* 0x000fe40003fa4270 */
[C---:B0-----:R-:W-:Y:S01]  /*1870*/  IADD3 R80, P2, PT, R2.reuse, UR29, RZ ;  /* 0x0000001d02507c10 */ /* 0x041fe2000ff5e0ff */
[----:B------:R-:W-:Y:S01]  /*1880*/  IMAD.U32 R6, RZ, RZ, UR27 ;  /* 0x0000001bff067e24 */ /* 0x000fe2000f8e00ff */
[----:B------:R-:W-:Y:S02]  /*1890*/  IADD3 R82, P1, PT, R2, UR28, RZ ;  /* 0x0000001c02527c10 */ /* 0x000fe4000ff3e0ff */
[----:B-1----:R-:W-:Y:S02]  /*18a0*/  PRMT R29, RZ, 0x7610, R29 ;  /* 0x00007610ff1d7816 */ /* 0x002fe4000000001d */
[----:B------:R-:W-:-:S02]  /*18b0*/  LEA.HI.X.SX32 R81, R96, R3, 0x1, P2 ;  /* 0x0000000360517211 */ /* 0x000fc400010f0eff */
[----:B------:R-:W-:Y:S02]  /*18c0*/  IADD3 R88, P0, PT, R2, UR27, RZ ;  /* 0x0000001b02587c10 */ /* 0x000fe4000ff1e0ff */
[----:B------:R-:W-:Y:S01]  /*18d0*/  PRMT R28, RZ, 0x7610, R28 ;  /* 0x00007610ff1c7816 */ /* 0x000fe2000000001c */
[----:B------:R0:W2:Y:S01]  /*18e0*/  @P3 LDG.E.U8 R29, desc[UR8][R80.64] ;  /* 0x00000008501d3981 */ /* 0x0000a2000c1e1100 */
[-C--:B------:R-:W-:Y:S02]  /*18f0*/  LEA.HI.X.SX32 R83, R90, R3.reuse, 0x1, P1 ;  /* 0x000000035a537211 */ /* 0x080fe400008f0eff */
[----:B------:R-:W-:Y:S02]  /*1900*/  PRMT R7, RZ, 0x7610, R7 ;  /* 0x00007610ff077816 */ /* 0x000fe40000000007 */
[----:B------:R-:W-:Y:S01]  /*1910*/  ISETP.GT.AND P3, PT, R4, 0xe, PT ;  /* 0x0000000e0400780c */ /* 0x000fe20003f64270 */
[----:B------:R-:W-:Y:S01]  /*1920*/  IMAD.U32 R98, RZ, RZ, UR26 ;  /* 0x0000001aff627e24 */ /* 0x000fe2000f8e00ff */
[----:B------:R-:W-:Y:S01]  /*1930*/  LEA.HI.X.SX32 R89, R6, R3, 0x1, P0 ;  /* 0x0000000306597211 */ /* 0x000fe200000f0eff */
[----:B------:R1:W2:Y:S01]  /*1940*/  @P4 LDG.E.U8 R28, desc[UR8][R82.64] ;  /* 0x00000008521c4981 */ /* 0x0002a2000c1e1100 */
[----:B------:R-:W-:-:S02]  /*1950*/  ISETP.GT.AND P4, PT, R4, 0x10, PT ;  /* 0x000000100400780c */ /* 0x000fc40003f84270 */
[----:B0-----:R-:W-:Y:S01]  /*1960*/  IADD3 R80, P2, PT, R2, UR26, RZ ;  /* 0x0000001a02507c10 */ /* 0x001fe2000ff5e0ff */
[----:B------:R0:W2:Y:S01]  /*1970*/  @P5 LDG.E.U8 R7, desc[UR8][R88.64] ;  /* 0x0000000858075981 */ /* 0x0000a2000c1e1100 */
[----:B------:R-:W-:Y:S01]  /*1980*/  ISETP.GT.AND P5, PT, R4, 0x11, PT ;  /* 0x000000110400780c */ /* 0x000fe20003fa4270 */
[----:B------:R-:W-:Y:S01]  /*1990*/  IMAD.U32 R96, RZ, RZ, UR24 ;  /* 0x00000018ff607e24 */ /* 0x000fe2000f8e00ff */
[----:B------:R-:W-:Y:S02]  /*19a0*/  PRMT R6, RZ, 0x7610, R6 ;  /* 0x00007610ff067816 */ /* 0x000fe40000000006 */
[----:B------:R-:W-:Y:S01]  /*19b0*/  LEA.HI.X.SX32 R81, R98, R3, 0x1, P2 ;  /* 0x0000000362517211 */ /* 0x000fe200010f0eff */
[----:B------:R-:W-:Y:S01]  /*19c0*/  IMAD.U32 R90, RZ, RZ, UR23 ;  /* 0x00000017ff5a7e24 */ /* 0x000fe2000f8e00ff */
[C---:B-1----:R-:W-:Y:S02]  /*19d0*/  IADD3 R82, P1, PT, R2.reuse, UR24, RZ ;  /* 0x0000001802527c10 */ /* 0x042fe4000ff3e0ff */
[----:B------:R-:W-:Y:S01]  /*19e0*/  PRMT R77, RZ, 0x7610, R77 ;  /* 0x00007610ff4d7816 */ /* 0x000fe2000000004d */
[----:B------:R1:W2:Y:S01]  /*19f0*/  @P3 LDG.E.U8 R6, desc[UR8][R80.64] ;  /* 0x0000000850063981 */ /* 0x0002a2000c1e1100 */
[----:B0-----:R-:W-:-:S02]  /*1a00*/  IADD3 R88, P0, PT, R2, UR23, RZ ;  /* 0x0000001702587c10 */ /* 0x001fc4000ff1e0ff */
[-C--:B------:R-:W-:Y:S02]  /*1a10*/  LEA.HI.X.SX32 R83, R96, R3.reuse, 0x1, P1 ;  /* 0x0000000360537211 */ /* 0x080fe400008f0eff */
[----:B------:R-:W-:Y:S02]  /*1a20*/  PRMT R39, RZ, 0x7610, R39 ;  /* 0x00007610ff277816 */ /* 0x000fe40000000027 */
[----:B------:R-:W-:Y:S01]  /*1a30*/  ISETP.GT.AND P3, PT, R4, 0x12, PT ;  /* 0x000000120400780c */ /* 0x000fe20003f64270 */
[----:B------:R0:W2:Y:S01]  /*1a40*/  @P4 LDG.E.U8 R77, desc[UR8][R82.64] ;  /* 0x00000008524d4981 */ /* 0x0000a2000c1e1100 */
[----:B------:R-:W-:Y:S01]  /*1a50*/  LEA.HI.X.SX32 R89, R90, R3, 0x1, P0 ;  /* 0x000000035a597211 */ /* 0x000fe200000f0eff */
[----:B-1----:R-:W-:Y:S01]  /*1a60*/  IMAD.U32 R81, RZ, RZ, UR22 ;  /* 0x00000016ff517e24 */ /* 0x002fe2000f8e00ff */
[----:B------:R-:W-:Y:S02]  /*1a70*/  IADD3 R80, P2, PT, R2, UR22, RZ ;  /* 0x0000001602507c10 */ /* 0x000fe4000ff5e0ff */
[C---:B------:R-:W-:Y:S01]  /*1a80*/  ISETP.GT.AND P4, PT, R4.reuse, 0x13, PT ;  /* 0x000000130400780c */ /* 0x040fe20003f84270 */
[----:B------:R1:W4:Y:S01]  /*1a90*/  @P5 LDG.E.U8 R39, desc[UR8][R88.64] ;  /* 0x0000000858275981 */ /* 0x000322000c1e1100 */
[----:B------:R-:W-:-:S02]  /*1aa0*/  ISETP.GT.AND P5, PT, R4, 0x14, PT ;  /* 0x000000140400780c */ /* 0x000fc40003fa4270 */
[----:B------:R-:W-:Y:S01]  /*1ab0*/  PRMT R79, RZ, 0x7610, R79 ;  /* 0x00007610ff4f7816 */ /* 0x000fe2000000004f */
[----:B0-----:R-:W-:Y:S01]  /*1ac0*/  IMAD.U32 R83, RZ, RZ, UR21 ;  /* 0x00000015ff537e24 */ /* 0x001fe2000f8e00ff */
[-C--:B------:R-:W-:Y:S02]  /*1ad0*/  LEA.HI.X.SX32 R81, R81, R3.reuse, 0x1, P2 ;  /* 0x0000000351517211 */ /* 0x080fe400010f0eff */
[C---:B------:R-:W-:Y:S01]  /*1ae0*/  IADD3 R82, P1, PT, R2.reuse, UR21, RZ ;  /* 0x0000001502527c10 */ /* 0x040fe2000ff3e0ff */
[----:B-1----:R-:W-:Y:S01]  /*1af0*/  IMAD.U32 R89, RZ, RZ, UR20 ;  /* 0x00000014ff597e24 */ /* 0x002fe2000f8e00ff */
[----:B------:R-:W-:Y:S01]  /*1b00*/  IADD3 R88, P0, PT, R2, UR20, RZ ;  /* 0x0000001402587c10 */ /* 0x000fe2000ff1e0ff */
[----:B------:R0:W4:Y:S01]  /*1b10*/  @P3 LDG.E.U8 R79, desc[UR8][R80.64] ;  /* 0x00000008504f3981 */ /* 0x000122000c1e1100 */
[----:B------:R-:W-:Y:S02]  /*1b20*/  PRMT R90, RZ, 0x7610, R90 ;  /* 0x00007610ff5a7816 */ /* 0x000fe4000000005a */
[----:B------:R-:W-:-:S02]  /*1b30*/  LEA.HI.X.SX32 R83, R83, R3, 0x1, P1 ;  /* 0x0000000353537211 */ /* 0x000fc400008f0eff */
[----:B------:R-:W-:Y:S02]  /*1b40*/  PRMT R91, RZ, 0x7610, R91 ;  /* 0x00007610ff5b7816 */ /* 0x000fe4000000005b */
[----:B------:R-:W-:Y:S01]  /*1b50*/  LEA.HI.X.SX32 R89, R89, R3, 0x1, P0 ;  /* 0x0000000359597211 */ /* 0x000fe200000f0eff */
[----:B------:R1:W4:Y:S04]  /*1b60*/  @P4 LDG.E.U8 R90, desc[UR8][R82.64] ;  /* 0x00000008525a4981 */ /* 0x000328000c1e1100 */
[----:B------:R1:W4:Y:S01]  /*1b70*/  @P5 LDG.E.U8 R91, desc[UR8][R88.64] ;  /* 0x00000008585b5981 */ /* 0x000322000c1e1100 */
[----:B------:R-:W-:Y:S01]  /*1b80*/  ISETP.GT.AND P3, PT, R4, 0x15, PT ;  /* 0x000000150400780c */ /* 0x000fe20003f64270 */
[----:B0-----:R-:W-:Y:S01]  /*1b90*/  IMAD.U32 R81, RZ, RZ, UR19 ;  /* 0x00000013ff517e24 */ /* 0x001fe2000f8e00ff */
[----:B------:R-:W-:-:S02]  /*1ba0*/  IADD3 R80, P2, PT, R2, UR19, RZ ;  /* 0x0000001302507c10 */ /* 0x000fc4000ff5e0ff */
[C---:B------:R-:W-:Y:S02]  /*1bb0*/  ISETP.GT.AND P4, PT, R4.reuse, 0x16, PT ;  /* 0x000000160400780c */ /* 0x040fe40003f84270 */
[----:B------:R-:W-:Y:S02]  /*1bc0*/  PRMT R96, RZ, 0x7610, R96 ;  /* 0x00007610ff607816 */ /* 0x000fe40000000060 */
[----:B------:R-:W-:Y:S01]  /*1bd0*/  LEA.HI.X.SX32 R81, R81, R3, 0x1, P2 ;  /* 0x0000000351517211 */ /* 0x000fe200010f0eff */
[----:B-1----:R-:W-:Y:S01]  /*1be0*/  IMAD.U32 R83, RZ, RZ, UR18 ;  /* 0x00000012ff537e24 */ /* 0x002fe2000f8e00ff */
[----:B------:R-:W-:Y:S02]  /*1bf0*/  ISETP.GT.AND P5, PT, R4, 0x17, PT ;  /* 0x000000170400780c */ /* 0x000fe40003fa4270 */
[C---:B------:R-:W-:Y:S01]  /*1c00*/  IADD3 R82, P1, PT, R2.reuse, UR18, RZ ;  /* 0x0000001202527c10 */ /* 0x040fe2000ff3e0ff */
[----:B------:R-:W-:Y:S01]  /*1c10*/  IMAD.U32 R89, RZ, RZ, UR17 ;  /* 0x00000011ff597e24 */ /* 0x000fe2000f8e00ff */
[----:B------:R0:W4:Y:S01]  /*1c20*/  @P3 LDG.E.U8 R96, desc[UR8][R80.64] ;  /* 0x0000000850603981 */ /* 0x000122000c1e1100 */
[----:B------:R-:W-:-:S02]  /*1c30*/  IADD3 R88, P0, PT, R2, UR17, RZ ;  /* 0x0000001102587c10 */ /* 0x000fc4000ff1e0ff */
[----:B------:R-:W-:Y:S02]  /*1c40*/  PRMT R97, RZ, 0x7610, R97 ;  /* 0x00007610ff617816 */ /* 0x000fe40000000061 */
[----:B------:R-:W-:Y:S02]  /*1c50*/  ISETP.GT.AND P3, PT, R4, 0x18, PT ;  /* 0x000000180400780c */ /* 0x000fe40003f64270 */
[-C--:B------:R-:W-:Y:S02]  /*1c60*/  LEA.HI.X.SX32 R83, R83, R3.reuse, 0x1, P1 ;  /* 0x0000000353537211 */ /* 0x080fe400008f0eff */
[----:B------:R-:W-:Y:S01]  /*1c70*/  PRMT R98, RZ, 0x7610, R98 ;  /* 0x00007610ff627816 */ /* 0x000fe20000000062 */
[----:B0-----:R-:W-:Y:S01]  /*1c80*/  IMAD.U32 R81, RZ, RZ, UR16 ;  /* 0x00000010ff517e24 */ /* 0x001fe2000f8e00ff */
[----:B------:R-:W-:Y:S01]  /*1c90*/  LEA.HI.X.SX32 R89, R89, R3, 0x1, P0 ;  /* 0x0000000359597211 */ /* 0x000fe200000f0eff */
[----:B------:R0:W4:Y:S01]  /*1ca0*/  @P4 LDG.E.U8 R97, desc[UR8][R82.64] ;  /* 0x0000000852614981 */ /* 0x000122000c1e1100 */
[----:B------:R-:W-:-:S02]  /*1cb0*/  IADD3 R80, P2, PT, R2, UR16, RZ ;  /* 0x0000001002507c10 */ /* 0x000fc4000ff5e0ff */
[C---:B------:R-:W-:Y:S01]  /*1cc0*/  ISETP.GT.AND P4, PT, R4.reuse, 0x19, PT ;  /* 0x000000190400780c */ /* 0x040fe20003f84270 */
[----:B------:R1:W4:Y:S01]  /*1cd0*/  @P5 LDG.E.U8 R98, desc[UR8][R88.64] ;  /* 0x0000000858625981 */ /* 0x000322000c1e1100 */
[----:B------:R-:W-:Y:S02]  /*1ce0*/  PRMT R99, RZ, 0x7610, R99 ;  /* 0x00007610ff637816 */ /* 0x000fe40000000063 */
[----:B------:R-:W-:Y:S02]  /*1cf0*/  LEA.HI.X.SX32 R81, R81, R3, 0x1, P2 ;  /* 0x0000000351517211 */ /* 0x000fe400010f0eff */
[----:B------:R-:W-:Y:S01]  /*1d00*/  ISETP.GT.AND P5, PT, R4, 0x1a, PT ;  /* 0x0000001a0400780c */ /* 0x000fe20003fa4270 */
[----:B0-----:R-:W-:Y:S01]  /*1d10*/  IMAD.U32 R83, RZ, RZ, UR15 ;  /* 0x0000000fff537e24 */ /* 0x001fe2000f8e00ff */
[C---:B------:R-:W-:Y:S01]  /*1d20*/  IADD3 R82, P1, PT, R2.reuse, UR15, RZ ;  /* 0x0000000f02527c10 */ /* 0x040fe2000ff3e0ff */
[----:B------:R0:W4:Y:S01]  /*1d30*/  @P3 LDG.E.U8 R99, desc[UR8][R80.64] ;  /* 0x0000000850633981 */ /* 0x000122000c1e1100 */
[----:B------:R-:W-:Y:S01]  /*1d40*/  PRMT R103, RZ, 0x7610, R103 ;  /* 0x00007610ff677816 */ /* 0x000fe20000000067 */
[----:B-1----:R-:W-:Y:S01]  /*1d50*/  IMAD.U32 R89, RZ, RZ, UR14 ;  /* 0x0000000eff597e24 */ /* 0x002fe2000f8e00ff */
[----:B------:R-:W-:-:S02]  /*1d60*/  IADD3 R88, P0, PT, R2, UR14, RZ ;  /* 0x0000000e02587c10 */ /* 0x000fc4000ff1e0ff */
[----:B------:R-:W-:Y:S02]  /*1d70*/  ISETP.GT.AND P3, PT, R4, 0x1b, PT ;  /* 0x0000001b0400780c */ /* 0x000fe40003f64270 */
[-C--:B------:R-:W-:Y:S02]  /*1d80*/  LEA.HI.X.SX32 R83, R83, R3.reuse, 0x1, P1 ;  /* 0x0000000353537211 */ /* 0x080fe400008f0eff */
[----:B------:R-:W-:Y:S01]  /*1d90*/  PRMT R104, RZ, 0x7610, R104 ;  /* 0x00007610ff687816 */ /* 0x000fe20000000068 */
[----:B0-----:R-:W-:Y:S01]  /*1da0*/  IMAD.U32 R81, RZ, RZ, UR13 ;  /* 0x0000000dff517e24 */ /* 0x001fe2000f8e00ff */
[----:B------:R-:W-:Y:S01]  /*1db0*/  LEA.HI.X.SX32 R89, R89, R3, 0x1, P0 ;  /* 0x0000000359597211 */ /* 0x000fe200000f0eff */
[----:B------:R0:W4:Y:S01]  /*1dc0*/  @P4 LDG.E.U8 R103, desc[UR8][R82.64] ;  /* 0x0000000852674981 */ /* 0x000122000c1e1100 */
[----:B------:R-:W-:Y:S02]  /*1dd0*/  IADD3 R80, P2, PT, R2, UR13, RZ ;  /* 0x0000000d02507c10 */ /* 0x000fe4000ff5e0ff */
[----:B------:R-:W-:Y:S01]  /*1de0*/  ISETP.GT.AND P4, PT, R4, 0x1c, PT ;  /* 0x0000001c0400780c */ /* 0x000fe20003f84270 */
[----:B------:R1:W4:Y:S01]  /*1df0*/  @P5 LDG.E.U8 R104, desc[UR8][R88.64] ;  /* 0x0000000858685981 */ /* 0x000322000c1e1100 */
[----:B------:R-:W-:-:S02]  /*1e00*/  PRMT R105, RZ, 0x7610, R105 ;  /* 0x00007610ff697816 */ /* 0x000fc40000000069 */
[----:B------:R-:W-:Y:S02]  /*1e10*/  LEA.HI.X.SX32 R81, R81, R3, 0x1, P2 ;  /* 0x0000000351517211 */ /* 0x000fe400010f0eff */
[----:B------:R-:W-:Y:S01]  /*1e20*/  ISETP.GT.AND P5, PT, R4, 0x1d, PT ;  /* 0x0000001d0400780c */ /* 0x000fe20003fa4270 */
[----:B0-----:R-:W-:Y:S01]  /*1e30*/  IMAD.U32 R83, RZ, RZ, UR12 ;  /* 0x0000000cff537e24 */ /* 0x001fe2000f8e00ff */
[C---:B------:R-:W-:Y:S01]  /*1e40*/  IADD3 R82, P1, PT, R2.reuse, UR12, RZ ;  /* 0x0000000c02527c10 */ /* 0x040fe2000ff3e0ff */
[----:B------:R0:W4:Y:S01]  /*1e50*/  @P3 LDG.E.U8 R105, desc[UR8][R80.64] ;  /* 0x0000000850693981 */ /* 0x000122000c1e1100 */
[----:B-1----:R-:W-:Y:S01]  /*1e60*/  IMAD.U32 R89, RZ, RZ, UR11 ;  /* 0x0000000bff597e24 */ /* 0x002fe2000f8e00ff */
[----:B------:R-:W-:Y:S01]  /*1e70*/  IADD3 R88, P0, PT, R2, UR11, RZ ;  /* 0x0000000b02587c10 */ /* 0x000fe2000ff1e0ff */
[----:B------:R-:W1:Y:S01]  /*1e80*/  S2R R110, SR_TID.X ;  /* 0x00000000006e7919 */ /* 0x000e620000002100 */
[----:B------:R-:W-:Y:S02]  /*1e90*/  PRMT R106, RZ, 0x7610, R106 ;  /* 0x00007610ff6a7816 */ /* 0x000fe4000000006a */
[----:B------:R-:W-:-:S02]  /*1ea0*/  ISETP.GT.AND P3, PT, R4, 0x1e, PT ;  /* 0x0000001e0400780c */ /* 0x000fc40003f64270 */
[-C--:B------:R-:W-:Y:S01]  /*1eb0*/  LEA.HI.X.SX32 R83, R83, R3.reuse, 0x1, P1 ;  /* 0x0000000353537211 */ /* 0x080fe200008f0eff */
[----:B0-----:R-:W-:Y:S01]  /*1ec0*/  IMAD.U32 R81, RZ, RZ, UR10 ;  /* 0x0000000aff517e24 */ /* 0x001fe2000f8e00ff */
[----:B------:R-:W-:Y:S02]  /*1ed0*/  PRMT R107, RZ, 0x7610, R107 ;  /* 0x00007610ff6b7816 */ /* 0x000fe4000000006b */
[----:B------:R-:W-:Y:S01]  /*1ee0*/  LEA.HI.X.SX32 R89, R89, R3, 0x1, P0 ;  /* 0x0000000359597211 */ /* 0x000fe200000f0eff */
[----:B------:R0:W4:Y:S01]  /*1ef0*/  @P4 LDG.E.U8 R106, desc[UR8][R82.64] ;  /* 0x00000008526a4981 */ /* 0x000122000c1e1100 */
[----:B------:R-:W-:Y:S02]  /*1f00*/  IADD3 R80, P0, PT, R2, UR10, RZ ;  /* 0x0000000a02507c10 */ /* 0x000fe4000ff1e0ff */
[C---:B------:R-:W-:Y:S01]  /*1f10*/  ISETP.GT.AND P2, PT, R4.reuse, 0xf, PT ;  /* 0x0000000f0400780c */ /* 0x040fe20003f44270 */
[----:B------:R-:W1:Y:S01]  /*1f20*/  S2R R112, SR_TID.X ;  /* 0x0000000000707919 */ /* 0x000e620000002100 */
[----:B------:R-:W-:-:S02]  /*1f30*/  ISETP.GT.AND P4, PT, R4, 0x1f, PT ;  /* 0x0000001f0400780c */ /* 0x000fc40003f84270 */
[----:B------:R-:W-:Y:S01]  /*1f40*/  PRMT R109, RZ, 0x7610, R109 ;  /* 0x00007610ff6d7816 */ /* 0x000fe2000000006d */
[----:B------:R-:W1:Y:S01]  /*1f50*/  S2R R111, SR_TID.X ;  /* 0x00000000006f7919 */ /* 0x000e620000002100 */
[-C--:B------:R-:W-:Y:S01]  /*1f60*/  LEA.HI.X.SX32 R81, R81, R3.reuse, 0x1, P0 ;  /* 0x0000000351517211 */ /* 0x080fe200000f0eff */
[----:B0-----:R-:W-:Y:S01]  /*1f70*/  IMAD.U32 R83, RZ, RZ, UR25 ;  /* 0x00000019ff537e24 */ /* 0x001fe2000f8e00ff */
[----:B------:R0:W4:Y:S01]  /*1f80*/  @P5 LDG.E.U8 R107, desc[UR8][R88.64] ;  /* 0x00000008586b5981 */ /* 0x000122000c1e1100 */
[C---:B------:R-:W-:Y:S02]  /*1f90*/  IADD3 R82, P1, PT, R2.reuse, UR25, RZ ;  /* 0x0000001902527c10 */ /* 0x040fe4000ff3e0ff */
[----:B------:R-:W-:Y:S01]  /*1fa0*/  PRMT R108, RZ, 0x7610, R108 ;  /* 0x00007610ff6c7816 */ /* 0x000fe2000000006c */
[----:B------:R0:W4:Y:S01]  /*1fb0*/  @P3 LDG.E.U8 R109, desc[UR8][R80.64] ;  /* 0x00000008506d3981 */ /* 0x000122000c1e1100 */
[----:B------:R-:W-:Y:S01]  /*1fc0*/  LEA.HI.X.SX32 R83, R83, R3, 0x1, P1 ;  /* 0x0000000353537211 */ /* 0x000fe200008f0eff */
[----:B0-----:R-:W-:Y:S01]  /*1fd0*/  IMAD.U32 R89, RZ, RZ, UR7 ;  /* 0x00000007ff597e24 */ /* 0x001fe2000f8e00ff */
[----:B------:R-:W-:Y:S01]  /*1fe0*/  IADD3 R88, P0, PT, R2, UR7, RZ ;  /* 0x0000000702587c10 */ /* 0x000fe2000ff1e0ff */
[----:B------:R-:W0:Y:S01]  /*1ff0*/  S2R R114, SR_TID.X ;  /* 0x0000000000727919 */ /* 0x000e220000002100 */
[----:B------:R-:W-:-:S02]  /*2000*/  PRMT R80, RZ, 0x7610, R80 ;  /* 0x00007610ff507816 */ /* 0x000fc40000000050 */
[----:B------:R-:W-:Y:S01]  /*2010*/  LEA.HI.X.SX32 R89, R89, R3, 0x1, P0 ;  /* 0x0000000359597211 */ /* 0x000fe200000f0eff */
[----:B------:R0:W4:Y:S04]  /*2020*/  @P2 LDG.E.U8 R108, desc[UR8][R82.64] ;  /* 0x00000008526c2981 */ /* 0x000128000c1e1100 */
[----:B------:R-:W4:Y:S01]  /*2030*/  @P4 LDG.E.U8 R80, desc[UR8][R88.64] ;  /* 0x0000000858504981 */ /* 0x000f22000c1e1100 */
[----:B------:R-:W-:Y:S01]  /*2040*/  BAR.SYNC.DEFER_BLOCKING 0x0 ;  /* 0x0000000000007b1d */ /* 0x000fe20000010000 */
[----:B-1----:R-:W-:-:S04]  /*2050*/  LOP3.LUT R113, R110, 0x1f, RZ, 0xc0, !PT ;  /* 0x0000001f6e717812 */ /* 0x002fc800078ec0ff */
[----:B------:R-:W-:Y:S02]  /*2060*/  ISETP.GE.AND P2, PT, R113, R4, PT ;  /* 0x000000047100720c */ /* 0x000fe40003f46270 */
[C---:B------:R-:W-:Y:S02]  /*2070*/  LOP3.LUT R113, R112.reuse, 0x1ff, RZ, 0xc0, !PT ;  /* 0x000001ff70717812 */ /* 0x040fe400078ec0ff */
[----:B------:R-:W-:Y:S02]  /*2080*/  LOP3.LUT R110, R111, 0x1ff, RZ, 0xc0, !PT ;  /* 0x000001ff6f6e7812 */ /* 0x000fe400078ec0ff */
[----:B------:R-:W-:Y:S02]  /*2090*/  LOP3.LUT R112, R112, 0x1ff, RZ, 0xc0, !PT ;  /* 0x000001ff70707812 */ /* 0x000fe400078ec0ff */
[----:B------:R-:W-:Y:S01]  /*20a0*/  LOP3.LUT R115, R113, 0x8, RZ, 0x3c, !PT ;  /* 0x0000000871737812 */ /* 0x000fe200078e3cff */
[----:B------:R1:W-:Y:S01]  /*20b0*/  STL [R1+0x34], R2 ;  /* 0x0000340201007387 */ /* 0x0003e20000100800 */
[----:B------:R-:W-:-:S02]  /*20c0*/  LOP3.LUT R113, R112, 0x10, RZ, 0x3c, !PT ;  /* 0x0000001070717812 */ /* 0x000fc400078e3cff */
[----:B------:R-:W-:Y:S01]  /*20d0*/  LOP3.LUT R112, R112, 0x18, RZ, 0x3c, !PT ;  /* 0x0000001870707812 */ /* 0x000fe200078e3cff */
[----:B------:R1:W-:Y:S01]  /*20e0*/  STL [R1+0x38], R3 ;  /* 0x0000380301007387 */ /* 0x0003e20000100800 */
[----:B0-----:R-:W-:-:S03]  /*20f0*/  LOP3.LUT R114, R114, 0x1ff, RZ, 0xc0, !PT ;  /* 0x000001ff72727812 */ /* 0x001fc600078ec0ff */
[----:B------:R0:W-:Y:S04]  /*2100*/  STL [R1+0x3c], R4 ;  /* 0x00003c0401007387 */ /* 0x0001e80000100800 */
[----:B-1----:R-:W4:Y:S04]  /*2110*/  LDL R2, [R1+0x28] ;  /* 0x0000280001027983 */ /* 0x002f280000100800 */
[----:B------:R-:W4:Y:S04]  /*2120*/  LDL R3, [R1+0x24] ;  /* 0x0000240001037983 */ /* 0x000f280000100800 */
[----:B---3--:R-:W-:Y:S04]  /*2130*/  STS.U8 [R110+UR5], R78 ;  /* 0x0000004e6e007988 */ /* 0x008fe80008000005 */
[----:B0-----:R-:W3:Y:S04]  /*2140*/  LDL R4, [R1+0x18] ;  /* 0x0000180001047983 */ /* 0x001ee80000100800 */
[----:B--2---:R0:W-:Y:S04]  /*2150*/  STS.U8 [R110+UR5+0x2000], R77 ;  /* 0x0020004d6e007988 */ /* 0x0041e80008000005 */
[----:B------:R-:W-:Y:S04]  /*2160*/  STS.U8 [R115+UR5+0x200], R76 ;  /* 0x0002004c73007988 */ /* 0x000fe80008000005 */
[----:B----4-:R1:W-:Y:S04]  /*2170*/  STS.U8 [R115+UR5+0x2200], R39 ;  /* 0x0022002773007988 */ /* 0x0103e80008000005 */
[----:B0-----:R-:W2:Y:S04]  /*2180*/  LDL R77, [R1+0x10] ;  /* 0x00001000014d7983 */ /* 0x001ea80000100800 */
[----:B------:R-:W-:Y:S04]  /*2190*/  STS.U8 [R113+UR5+0x400], R38 ;  /* 0x0004002671007988 */ /* 0x000fe80008000005 */
[----:B------:R0:W-:Y:S04]  /*21a0*/  STS.U8 [R113+UR5+0x2400], R79 ;  /* 0x0024004f71007988 */ /* 0x0001e80008000005 */
[----:B------:R4:W-:Y:S04]  /*21b0*/  STS.U8 [R112+UR5+0x600], R37 ;  /* 0x0006002570007988 */ /* 0x0009e80008000005 */
[----:B-1----:R-:W3:Y:S01]  /*21c0*/  LDL R39, [R1+0xc] ;  /* 0x00000c0001277983 */ /* 0x002ee20000100800 */
[----:B0-----:R-:W-:-:S02]  /*21d0*/  LOP3.LUT R113, R114, 0x20, RZ, 0x3c, !PT ;  /* 0x0000002072717812 */ /* 0x001fc400078e3cff */
[----:B------:R-:W-:Y:S01]  /*21e0*/  LOP3.LUT R114, R114, 0x28, RZ, 0x3c, !PT ;  /* 0x0000002872727812 */ /* 0x000fe200078e3cff */
[----:B----4-:R-:W4:Y:S04]  /*21f0*/  LDL R37, [R1+0x20] ;  /* 0x0000200001257983 */ /* 0x010f280000100800 */
[----:B------:R-:W-:Y:S04]  /*2200*/  STS.U8 [R112+UR5+0x2600], R90 ;  /* 0x0026005a70007988 */ /* 0x000fe80008000005 */
[----:B------:R0:W-:Y:S04]  /*2210*/  STS.U8 [R113+UR5+0x800], R36 ;  /* 0x0008002471007988 */ /* 0x0001e80008000005 */
[----:B------:R-:W-:Y:S04]  /*2220*/  STS.U8 [R113+UR5+0x2800], R91 ;  /* 0x0028005b71007988 */ /* 0x000fe80008000005 */
[----:B------:R1:W-:Y:S04]  /*2230*/  STS.U8 [R114+UR5+0xa00], R35 ;  /* 0x000a002372007988 */ /* 0x0003e80008000005 */
[----:B0-----:R-:W4:Y:S04]  /*2240*/  LDL R36, [R1+0x1c] ;  /* 0x00001c0001247983 */ /* 0x001f280000100800 */
[----:B-1----:R-:W4:Y:S01]  /*2250*/  LDL R35, [R1+0x14] ;  /* 0x0000140001237983 */ /* 0x002f220000100800 */
[----:B------:R-:W0:Y:S03]  /*2260*/  S2R R112, SR_TID.X ;  /* 0x0000000000707919 */ /* 0x000e260000002100 */
[----:B------:R1:W-:Y:S01]  /*2270*/  STS.U8 [R114+UR5+0x2a00], R96 ;  /* 0x002a006072007988 */ /* 0x0003e20008000005 */
[----:B0-----:R-:W-:-:S04]  /*2280*/  LOP3.LUT R113, R112, 0x1ff, RZ, 0xc0, !PT ;  /* 0x000001ff70717812 */ /* 0x001fc800078ec0ff */
[----:B------:R-:W-:Y:S02]  /*2290*/  LOP3.LUT R113, R113, 0x30, RZ, 0x3c, !PT ;  /* 0x0000003071717812 */ /* 0x000fe400078e3cff */
[----:B------:R-:W-:-:S03]  /*22a0*/  LOP3.LUT R112, R112, 0x1ff, RZ, 0xc0, !PT ;  /* 0x000001ff70707812 */ /* 0x000fc600078ec0ff */
[----:B------:R-:W-:Y:S01]  /*22b0*/  STS.U8 [R113+UR5+0xc00], R34 ;  /* 0x000c002271007988 */ /* 0x000fe20008000005 */
[----:B-1----:R-:W-:-:S03]  /*22c0*/  LOP3.LUT R114, R112, 0x38, RZ, 0x3c, !PT ;  /* 0x0000003870727812 */ /* 0x002fc600078e3cff */
[----:B------:R0:W-:Y:S04]  /*22d0*/  STS.U8 [R113+UR5+0x2c00], R97 ;  /* 0x002c006171007988 */ /* 0x0001e80008000005 */
[----:B------:R-:W-:Y:S01]  /*22e0*/  STS.U8 [R114+UR5+0xe00], R33 ;  /* 0x000e002172007988 */ /* 0x000fe20008000005 */
[----:B0-----:R-:W-:Y:S02]  /*22f0*/  LOP3.LUT R113, R112, 0x40, RZ, 0x3c, !PT ;  /* 0x0000004070717812 */ /* 0x001fe400078e3cff */
[C---:B------:R-:W-:Y:S01]  /*2300*/  LOP3.LUT R112, R111.reuse, 0x1ff, RZ, 0xc0, !PT ;  /* 0x000001ff6f707812 */ /* 0x040fe200078ec0ff */
[----:B------:R-:W-:Y:S03]  /*2310*/  STS.U8 [R114+UR5+0x2e00], R98 ;  /* 0x002e006272007988 */ /* 0x000fe60008000005 */
[----:B------:R-:W-:Y:S01]  /*2320*/  LOP3.LUT R81, R112, 0x48, RZ, 0x3c, !PT ;  /* 0x0000004870517812 */ /* 0x000fe200078e3cff */
[----:B------:R-:W-:Y:S01]  /*2330*/  STS.U8 [R113+UR5+0x1000], R32 ;  /* 0x0010002071007988 */ /* 0x000fe20008000005 */
[----:B------:R-:W-:-:S02]  /*2340*/  LOP3.LUT R111, R111, 0x1ff, RZ, 0xc0, !PT ;  /* 0x000001ff6f6f7812 */ /* 0x000fc400078ec0ff */
[----:B------:R-:W-:Y:S01]  /*2350*/  LOP3.LUT R82, R112, 0x50, RZ, 0x3c, !PT ;  /* 0x0000005070527812 */ /* 0x000fe200078e3cff */
[----:B------:R-:W-:Y:S04]  /*2360*/  STS.U8 [R113+UR5+0x3000], R99 ;  /* 0x0030006371007988 */ /* 0x000fe80008000005 */
[----:B------:R-:W-:Y:S01]  /*2370*/  STS.U8 [R81+UR5+0x1200], R31 ;  /* 0x0012001f51007988 */ /* 0x000fe20008000005 */
[----:B------:R-:W-:-:S03]  /*2380*/  LOP3.LUT R76, R111, 0x60, RZ, 0x3c, !PT ;  /* 0x000000606f4c7812 */ /* 0x000fc600078e3cff */
[----:B------:R0:W-:Y:S04]  /*2390*/  STS.U8 [R81+UR5+0x3200], R103 ;  /* 0x0032006751007988 */ /* 0x0001e80008000005 */
[----:B------:R-:W-:Y:S01]  /*23a0*/  STS.U8 [R82+UR5+0x1400], R30 ;  /* 0x0014001e52007988 */ /* 0x000fe20008000005 */
[----:B0-----:R-:W-:-:S03]  /*23b0*/  LOP3.LUT R81, R111, 0x58, RZ, 0x3c, !PT ;  /* 0x000000586f517812 */ /* 0x001fc600078e3cff */
[----:B------:R-:W-:Y:S01]  /*23c0*/  STS.U8 [R82+UR5+0x3400], R104 ;  /* 0x0034006852007988 */ /* 0x000fe20008000005 */
[----:B------:R-:W-:-:S03]  /*23d0*/  LOP3.LUT R78, R111, 0x68, RZ, 0x3c, !PT ;  /* 0x000000686f4e7812 */ /* 0x000fc600078e3cff */
[----:B------:R-:W-:Y:S04]  /*23e0*/  STS.U8 [R81+UR5+0x1600], R29 ;  /* 0x0016001d51007988 */ /* 0x000fe80008000005 */
[----:B------:R-:W-:Y:S04]  /*23f0*/  STS.U8 [R81+UR5+0x3600], R105 ;  /* 0x0036006951007988 */ /* 0x000fe80008000005 */
[----:B------:R-:W-:Y:S01]  /*2400*/  STS.U8 [R76+UR5+0x1800], R28 ;  /* 0x0018001c4c007988 */ /* 0x000fe20008000005 */
[----:B------:R-:W-:-:S03]  /*2410*/  LOP3.LUT R38, R110, 0x78, RZ, 0x3c, !PT ;  /* 0x000000786e267812 */ /* 0x000fc600078e3cff */
[----:B------:R0:W-:Y:S04]  /*2420*/  STS.U8 [R76+UR5+0x3800], R106 ;  /* 0x0038006a4c007988 */ /* 0x0001e80008000005 */
[----:B------:R-:W-:Y:S01]  /*2430*/  STS.U8 [R78+UR5+0x1a00], R7 ;  /* 0x001a00074e007988 */ /* 0x000fe20008000005 */
[----:B0-----:R-:W-:-:S03]  /*2440*/  LOP3.LUT R76, R110, 0x70, RZ, 0x3c, !PT ;  /* 0x000000706e4c7812 */ /* 0x001fc600078e3cff */
[----:B------:R-:W-:Y:S04]  /*2450*/  STS.U8 [R78+UR5+0x3a00], R107 ;  /* 0x003a006b4e007988 */ /* 0x000fe80008000005 */
[----:B------:R3:W-:Y:S04]  /*2460*/  STS.U8 [R76+UR5+0x1c00], R6 ;  /* 0x001c00064c007988 */ /* 0x0007e80008000005 */
[----:B------:R-:W-:Y:S04]  /*2470*/  STS.U8 [R76+UR5+0x3c00], R109 ;  /* 0x003c006d4c007988 */ /* 0x000fe80008000005 */
[----:B------:R-:W-:Y:S04]  /*2480*/  STS.U8 [R38+UR5+0x1e00], R108 ;  /* 0x001e006c26007988 */ /* 0x000fe80008000005 */
[----:B------:R-:W-:Y:S01]  /*2490*/  STS.U8 [R38+UR5+0x3e00], R80 ;  /* 0x003e005026007988 */ /* 0x000fe20008000005 */
[----:B------:R-:W-:Y:S01]  /*24a0*/  BAR.SYNC.DEFER_BLOCKING 0x0 ;  /* 0x0000000000007b1d */ /* 0x000fe20000010000 */
[----:B------:R-:W-:-:S02]  /*24b0*/  PRMT R34, RZ, 0x7610, R34 ;  /* 0x00007610ff227816 */ /* 0x000fc40000000022 */
[----:B------:R-:W-:-:S03]  /*24c0*/  PRMT R89, RZ, 0x7610, R89 ;  /* 0x00007610ff597816 */ /* 0x000fc60000000059 */
[----:B------:R-:W-:Y:S04]  /*24d0*/  STL [R1+0x40], R100 ;  /* 0x0000406401007387 */ /* 0x000fe80000100800 */
[----:B------:R-:W4:Y:S04]  /*24e0*/  LDL R96, [R1+0x4] ;  /* 0x0000040001607983 */ /* 0x000f280000100800 */
[----:B------:R-:W-:Y:S04]  /*24f0*/  LDS.U8 R80, [R0+UR5] ;  /* 0x0000000500507984 */ /* 0x000fe80008000000 */
[----:B------:R-:W-:Y:S04]  /*2500*/  LDS.U8 R81, [R0+UR5+0x8] ;  /* 0x0000080500517984 */ /* 0x000fe80008000000 */
[----:B------:R-:W0:Y:S04]  /*2510*/  LDS.U8 R88, [R0+UR5+0x200] ;  /* 0x0002000500587984 */ /* 0x000e280008000000 */
[----:B------:R-:W-:Y:S04]  /*2520*/  LDS.U8 R82, [R0+UR5+0x2000] ;  /* 0x0020000500527984 */ /* 0x000fe80008000000 */
[----:B------:R-:W-:Y:S04]  /*2530*/  LDS.U8 R83, [R0+UR5+0x2008] ;  /* 0x0020080500537984 */ /* 0x000fe80008000000 */
[----:B------:R-:W1:Y:S04]  /*2540*/  LDS.U8 R38, [R0+UR5+0x2200] ;  /* 0x0022000500267984 */ /* 0x000e680008000000 */
[----:B------:R-:W-:Y:S04]  /*2550*/  LDS.U8 R76, [R0+UR5+0x80] ;  /* 0x00008005004c7984 */ /* 0x000fe80008000000 */
[----:B------:R-:W-:Y:S04]  /*2560*/  LDS.U8 R78, [R0+UR5+0x2080] ;  /* 0x00208005004e7984 */ /* 0x000fe80008000000 */
[----:B------:R-:W-:Y:S04]  /*2570*/  LDS.U8 R79, [R0+UR5+0x2088] ;  /* 0x00208805004f7984 */ /* 0x000fe80008000000 */
[----:B------:R-:W-:Y:S04]  /*2580*/  LDS.U8 R32, [R0+UR5+0x100] ;  /* 0x0001000500207984 */ /* 0x000fe80008000000 */
[----:B------:R-:W-:Y:S01]  /*2590*/  LDS.U8 R33, [R0+UR5+0x108] ;  /* 0x0001080500217984 */ /* 0x000fe20008000000 */
[----:B--2---:R-:W-:-:S03]  /*25a0*/  IADD3 R28, P0, PT, R77, R100, RZ ;  /* 0x000000644d1c7210 */ /* 0x004fc60007f1e0ff */
[----:B------:R-:W-:Y:S04]  /*25b0*/  LDS.U8 R91, [R0+UR5+0x2100] ;  /* 0x00210005005b7984 */ /* 0x000fe80008000000 */
[----:B------:R-:W-:Y:S01]  /*25c0*/  LDS.U8 R77, [R0+UR5+0x88] ;  /* 0x00008805004d7984 */ /* 0x000fe20008000000 */
[----:B------:R-:W-:Y:S02]  /*25d0*/  LOP3.LUT R97, R0, 0x410, RZ, 0x3c, !PT ;  /* 0x0000041000617812 */ /* 0x000fe400078e3cff */
[-C--:B---3--:R-:W-:Y:S01]  /*25e0*/  IADD3 R6, P1, PT, R39, R100.reuse, RZ ;  /* 0x0000006427067210 */ /* 0x088fe20007f3e0ff */
[----:B------:R-:W-:Y:S04]  /*25f0*/  STL [R1+0x44], R5 ;  /* 0x0000440501007387 */ /* 0x000fe80000100800 */
[----:B------:R-:W2:Y:S01]  /*2600*/  LDS.U8 R39, [R0+UR5+0x208] ;  /* 0x0002080500277984 */ /* 0x000ea20008000000 */
[----:B----4-:R-:W-:Y:S01]  /*2610*/  IMAD.X R29, R37, 0x1, R5, P0 ;  /* 0x00000001251d7824 */ /* 0x010fe200000e0605 */
[----:B------:R-:W-:-:S02]  /*2620*/  IADD3 R30, P0, PT, R4, R100, RZ ;  /* 0x00000064041e7210 */ /* 0x000fc40007f1e0ff */
[----:B------:R-:W3:Y:S04]  /*2630*/  LDS.U8 R37, [R0+UR5+0x2208] ;  /* 0x0022080500257984 */ /* 0x000ee80008000000 */
[----:B------:R4:W4:Y:S01]  /*2640*/  @!P2 LDG.E.U8 R34, desc[UR8][R28.64] ;  /* 0x000000081c22a981 */ /* 0x000922000c1e1100 */
[----:B------:R-:W-:Y:S02]  /*2650*/  IMAD.X R31, R2, 0x1, R5, P0 ;  /* 0x00000001021f7824 */ /* 0x000fe400000e0605 */
[----:B0-----:R-:W-:Y:S01]  /*2660*/  IMAD R81, R88, 0x100, R81 ;  /* 0x0000010058517824 */ /* 0x001fe200078e0251 */
[----:B------:R-:W-:Y:S01]  /*2670*/  LDS.U8 R90, [R0+UR5+0x2308] ;  /* 0x00230805005a7984 */ /* 0x000fe20008000000 */
[----:B-1----:R-:W-:-:S03]  /*2680*/  IMAD R83, R38, 0x100, R83 ;  /* 0x0000010026537824 */ /* 0x002fc600078e0253 */
[----:B------:R-:W-:Y:S04]  /*2690*/  LDS.U8 R88, [R0+UR5+0x2300] ;  /* 0x0023000500587984 */ /* 0x000fe80008000000 */
[----:B------:R-:W-:Y:S01]  /*26a0*/  LDS.U8 R38, [R0+UR5+0x2180] ;  /* 0x0021800500267984 */ /* 0x000fe20008000000 */
[----:B------:R-:W-:-:S03]  /*26b0*/  IMAD.X R7, R36, 0x1, R5, P1 ;  /* 0x0000000124077824 */ /* 0x000fc600008e0605 */
[----:B------:R-:W0:Y:S01]  /*26c0*/  LDS.U8 R36, [R0+UR5+0x280] ;  /* 0x0002800500247984 */ /* 0x000e220008000000 */
[----:B----4-:R-:W-:-:S03]  /*26d0*/  IADD3 R28, P1, PT, R35, R100, RZ ;  /* 0x00000064231c7210 */ /* 0x010fc60007f3e0ff */
[----:B------:R1:W4:Y:S02]  /*26e0*/  @!P2 LDG.E.U8 R89, desc[UR8][R6.64] ;  /* 0x000000080659a981 */ /* 0x000324000c1e1100 */
[----:B------:R-:W-:Y:S02]  /*26f0*/  IMAD.X R29, R3, 0x1, R5, P1 ;  /* 0x00000001031d7824 */ /* 0x000fe400008e0605 */
[----:B------:R-:W0:Y:S04]  /*2700*/  LDS.U8 R35, [R0+UR5+0x288] ;  /* 0x0002880500237984 */ /* 0x000e280008000000 */
[----:B------:R-:W-:Y:S01]  /*2710*/  STL [R1+0x48], R0 ;  /* 0x0000480001007387 */ /* 0x000fe20000100800 */
[----:B-1----:R-:W-:Y:S02]  /*2720*/  PRMT R7, RZ, 0x7610, R7 ;  /* 0x00007610ff077816 */ /* 0x002fe40000000007 */
[----:B------:R-:W-:Y:S01]  /*2730*/  PRMT R6, RZ, 0x7610, R6 ;  /* 0x00007610ff067816 */ /* 0x000fe20000000006 */
[----:B--2---:R-:W-:Y:S01]  /*2740*/  IMAD R80, R39, 0x100, R80 ;  /* 0x0000010027507824 */ /* 0x004fe200078e0250 */
[----:B------:R-:W-:Y:S04]  /*2750*/  LDS.U8 R2, [R97+UR5+0x180] ;  /* 0x0001800561027984 */ /* 0x000fe80008000000 */
[----:B------:R1:W2:Y:S04]  /*2760*/  @!P2 LDG.E.U8 R7, desc[UR8][R28.64] ;  /* 0x000000081c07a981 */ /* 0x0002a8000c1e1100 */
[----:B------:R1:W2:Y:S01]  /*2770*/  @!P2 LDG.E.U8 R6, desc[UR8][R30.64] ;  /* 0x000000081e06a981 */ /* 0x0002a2000c1e1100 */
[----:B---3--:R-:W-:-:S03]  /*2780*/  IMAD R82, R37, 0x100, R82 ;  /* 0x0000010025527824 */ /* 0x008fc600078e0252 */
[----:B------:R-:W-:Y:S04]  /*2790*/  LDS.U8 R37, [R0+UR5+0x188] ;  /* 0x0001880500257984 */ /* 0x000fe80008000000 */
[----:B-1----:R-:W1:Y:S04]  /*27a0*/  LDS.U8 R29, [R0+UR5+0x308] ;  /* 0x00030805001d7984 */ /* 0x002e680008000000 */
[----:B------:R-:W3:Y:S04]  /*27b0*/  LDS.U8 R31, [R0+UR5+0x2288] ;  /* 0x00228805001f7984 */ /* 0x000ee80008000000 */
[----:B------:R-:W3:Y:S04]  /*27c0*/  LDS.U8 R30, [R0+UR5+0x2280] ;  /* 0x00228005001e7984 */ /* 0x000ee80008000000 */
[----:B------:R-:W3:Y:S01]  /*27d0*/  LDS.U8 R28, [R0+UR5+0x300] ;  /* 0x00030005001c7984 */ /* 0x000ee20008000000 */
[----:B0-----:R-:W-:-:S02]  /*27e0*/  IMAD R77, R36, 0x100, R77 ;  /* 0x00000100244d7824 */ /* 0x001fc400078e024d */
[----:B------:R-:W-:Y:S01]  /*27f0*/  IMAD R76, R35, 0x100, R76 ;  /* 0x00000100234c7824 */ /* 0x000fe200078e024c */
[----:B------:R-:W-:Y:S04]  /*2800*/  LDS.U8 R36, [R0+UR5+0x180] ;  /* 0x0001800500247984 */ /* 0x000fe80008000000 */
[----:B------:R-:W-:Y:S04]  /*2810*/  LDS.U8 R35, [R0+UR5+0x2108] ;  /* 0x0021080500237984 */ /* 0x000fe80008000000 */
[----:B------:R-:W-:Y:S04]  /*2820*/  LDS.U8 R39, [R0+UR5+0x2188] ;  /* 0x0021880500277984 */ /* 0x000fe80008000000 */
[----:B------:R-:W-:Y:S04]  /*2830*/  LDS.U8 R110, [R97+UR5] ;  /* 0x00000005616e7984 */ /* 0x000fe80008000000 */
[----:B------:R-:W-:Y:S04]  /*2840*/  LDS.U8 R109, [R97+UR5+0x208] ;  /* 0x00020805616d7984 */ /* 0x000fe80008000000 */
[----:B------:R-:W-:Y:S01]  /*2850*/  LDS.U8 R108, [R97+UR5+0x8] ;  /* 0x00000805616c7984 */ /* 0x000fe20008000000 */
[----:B-1----:R-:W-:-:S03]  /*2860*/  IMAD R32, R29, 0x100, R32 ;  /* 0x000001001d207824 */ /* 0x002fc600078e0220 */
[----:B------:R-:W-:Y:S01]  /*2870*/  LDS.U8 R107, [R97+UR5+0x200] ;  /* 0x00020005616b7984 */ /* 0x000fe20008000000 */
[----:B---3--:R-:W-:-:S03]  /*2880*/  IMAD R78, R31, 0x100, R78 ;  /* 0x000001001f4e7824 */ /* 0x008fc600078e024e */
[----:B------:R-:W-:Y:S01]  /*2890*/  LDS.U8 R29, [R0+UR5+0x2388] ;  /* 0x00238805001d7984 */ /* 0x000fe20008000000 */
[----:B------:R-:W-:-:S03]  /*28a0*/  IMAD R79, R30, 0x100, R79 ;  /* 0x000001001e4f7824 */ /* 0x000fc600078e024f */
[----:B------:R-:W-:Y:S01]  /*28b0*/  LDS.U8 R31, [R0+UR5+0x388] ;  /* 0x00038805001f7984 */ /* 0x000fe20008000000 */
[----:B------:R-:W-:-:S03]  /*28c0*/  IMAD R33, R28, 0x100, R33 ;  /* 0x000001001c217824 */ /* 0x000fc600078e0221 */
[----:B------:R-:W-:Y:S04]  /*28d0*/  LDS.U8 R30, [R0+UR5+0x380] ;  /* 0x00038005001e7984 */ /* 0x000fe80008000000 */
[----:B------:R-:W-:Y:S04]  /*28e0*/  LDS.U8 R28, [R0+UR5+0x2380] ;  /* 0x00238005001c7984 */ /* 0x000fe80008000000 */
[----:B------:R-:W0:Y:S04]  /*28f0*/  LDS.U8 R0, [R97+UR5+0x100] ;  /* 0x0001000561007984 */ /* 0x000e280008000000 */
[----:B------:R-:W-:Y:S04]  /*2900*/  LDS.U8 R106, [R97+UR5+0x2000] ;  /* 0x00200005616a7984 */ /* 0x000fe80008000000 */
        /* <DEDUP_REMOVED lines=8> */
[----:B0-----:R-:W-:Y:S04]  /*2990*/  STL [R1], R0 ;  /* 0x0000000001007387 */ /* 0x001fe80000100800 */
[----:B------:R-:W-:Y:S04]  /*29a0*/  STL [R1+0x8], R2 ;  /* 0x0000080201007387 */ /* 0x000fe80000100800 */
        /* <DEDUP_REMOVED lines=16> */
[----:B------:R-:W-:Y:S01]  /*2ab0*/  LDS.U8 R101, [R97+UR5+0x2380] ;  /* 0x0023800561657984 */ /* 0x000fe20008000000 */
[----:B------:R-:W-:Y:S01]  /*2ac0*/  BAR.SYNC.DEFER_BLOCKING 0x0 ;  /* 0x0000000000007b1d */ /* 0x000fe20000010000 */
[----:B------:R-:W-:-:S02]  /*2ad0*/  IMAD R36, R31, 0x100, R36 ;  /* 0x000001001f247824 */ /* 0x000fc400078e0224 */
[----:B------:R-:W-:Y:S02]  /*2ae0*/  IMAD R37, R30, 0x100, R37 ;  /* 0x000001001e257824 */ /* 0x000fe400078e0225 */
[----:B------:R-:W-:Y:S02]  /*2af0*/  IMAD R38, R29, 0x100, R38 ;  /* 0x000001001d267824 */ /* 0x000fe400078e0226 */
[----:B------:R-:W-:Y:S01]  /*2b00*/  IMAD R39, R28, 0x100, R39 ;  /* 0x000001001c277824 */ /* 0x000fe200078e0227 */
[----:B------:R-:W-:Y:S01]  /*2b10*/  F2FP.F16.E5M2.UNPACK_B R80, R80 ;  /* 0x00000050ff50723e */ /* 0x000fe200020004ff */
[----:B------:R0:W-:Y:S04]  /*2b20*/  STS.U8 [R102+UR5+0x200], R34 ;  /* 0x0002002266007988 */ /* 0x0001e80008000005 */
[----:B----4-:R-:W-:Y:S04]  /*2b30*/  STS.U8 [R102+UR5], R89 ;  /* 0x0000005966007988 */ /* 0x010fe80008000005 */
[----:B--2---:R-:W-:Y:S04]  /*2b40*/  STS.U8 [R102+UR5+0x400], R7 ;  /* 0x0004000766007988 */ /* 0x004fe80008000005 */
[----:B------:R-:W-:Y:S01]  /*2b50*/  STS.U8 [R102+UR5+0x600], R6 ;  /* 0x0006000666007988 */ /* 0x000fe20008000005 */
[----:B------:R-:W-:Y:S06]  /*2b60*/  BAR.SYNC.DEFER_BLOCKING 0x0 ;  /* 0x0000000000007b1d */ /* 0x000fec0000010000 */
[----:B------:R-:W1:Y:S01]  /*2b70*/  LDSM.16.M88.4 R28, [R96] ;  /* 0x00000000601c783b */ /* 0x000e620000000200 */
[----:B------:R-:W-:-:S02]  /*2b80*/  F2FP.F16.E5M2.UNPACK_B R81, R81 ;  /* 0x00000051ff51723e */ /* 0x000fc400020004ff */
[----:B------:R-:W-:Y:S02]  /*2b90*/  F2FP.F16.E5M2.UNPACK_B R82, R82 ;  /* 0x00000052ff52723e */ /* 0x000fe400020004ff */
[----:B------:R-:W-:Y:S01]  /*2ba0*/  F2FP.F16.E5M2.UNPACK_B R83, R83 ;  /* 0x00000053ff53723e */ /* 0x000fe200020004ff */
[----:B0-----:R-:W-:Y:S01]  /*2bb0*/  IMAD R34, R90, 0x100, R91 ;  /* 0x000001005a227824 */ /* 0x001fe200078e025b */
[----:B------:R-:W-:Y:S01]  /*2bc0*/  F2FP.F16.E5M2.UNPACK_B R76, R76 ;  /* 0x0000004cff4c723e */ /* 0x000fe200020004ff */
[----:B------:R-:W-:Y:S01]  /*2bd0*/  IMAD R35, R88, 0x100, R35 ;  /* 0x0000010058237824 */ /* 0x000fe200078e0223 */
[----:B------:R-:W-:Y:S02]  /*2be0*/  F2FP.F16.E5M2.UNPACK_B R77, R77 ;  /* 0x0000004dff4d723e */ /* 0x000fe400020004ff */
[----:B------:R-:W-:Y:S02]  /*2bf0*/  F2FP.F16.E5M2.UNPACK_B R78, R78 ;  /* 0x0000004eff4e723e */ /* 0x000fe400020004ff */
[----:B------:R-:W-:-:S02]  /*2c00*/  F2FP.F16.E5M2.UNPACK_B R79, R79 ;  /* 0x0000004fff4f723e */ /* 0x000fc400020004ff */
[----:B-1----:R-:W-:Y:S02]  /*2c10*/  F2FP.F16.E5M2.UNPACK_B R6, R28 ;  /* 0x0000001cff06723e */ /* 0x002fe400020004ff */
[----:B------:R-:W-:-:S07]  /*2c20*/  F2FP.F16.E5M2.UNPACK_B R7, R29 ;  /* 0x0000001dff07723e */ /* 0x000fce00020004ff */
[----:B------:R-:W-:Y:S01]  /*2c30*/  HMMA.16816.F32 R88, R80, R6, R8 ;  /* 0x000000065058723c */ /* 0x000fe20000001808 */
[----:B------:R-:W-:-:S07]  /*2c40*/  IMAD.MOV.U32 R11, RZ, RZ, R96 ;  /* 0x000000ffff0b7224 */ /* 0x000fce00078e0060 */
[----:B------:R-:W-:Y:S01]  /*2c50*/  HMMA.16816.F32 R96, R76, R6, R40 ;  /* 0x000000064c60723c */ /* 0x000fe20000001828 */
[----:B------:R-:W0:Y:S01]  /*2c60*/  LDSM.16.M88.4 R40, [R11+0x400] ;  /* 0x000400000b28783b */ /* 0x000e220000000200 */
[----:B------:R-:W-:Y:S02]  /*2c70*/  F2FP.F16.E5M2.UNPACK_B R32, R32 ;  /* 0x00000020ff20723e */ /* 0x000fe400020004ff */
[----:B------:R-:W-:Y:S02]  /*2c80*/  F2FP.F16.E5M2.UNPACK_B R33, R33 ;  /* 0x00000021ff21723e */ /* 0x000fe400020004ff */
[----:B------:R-:W-:Y:S02]  /*2c90*/  F2FP.F16.E5M2.UNPACK_B R34, R34 ;  /* 0x00000022ff22723e */ /* 0x000fe400020004ff */
[----:B------:R-:W-:Y:S02]  /*2ca0*/  F2FP.F16.E5M2.UNPACK_B R35, R35 ;  /* 0x00000023ff23723e */ /* 0x000fe400020004ff */
[----:B------:R-:W-:-:S02]  /*2cb0*/  F2FP.F16.E5M2.UNPACK_B R36, R36 ;  /* 0x00000024ff24723e */ /* 0x000fc400020004ff */
[----:B------:R-:W-:Y:S02]  /*2cc0*/  F2FP.F16.E5M2.UNPACK_B R37, R37 ;  /* 0x00000025ff25723e */ /* 0x000fe400020004ff */
[----:B------:R-:W-:Y:S02]  /*2cd0*/  F2FP.F16.E5M2.UNPACK_B R38, R38 ;  /* 0x00000026ff26723e */ /* 0x000fe400020004ff */
[----:B------:R-:W-:Y:S01]  /*2ce0*/  F2FP.F16.E5M2.UNPACK_B R39, R39 ;  /* 0x00000027ff27723e */ /* 0x000fe200020004ff */
[-C--:B------:R-:W-:Y:S08]  /*2cf0*/  HMMA.16816.F32 R84, R32, R6.reuse, R84 ;  /* 0x000000062054723c */ /* 0x080ff00000001854 */
[----:B------:R-:W-:Y:S01]  /*2d00*/  HMMA.16816.F32 R92, R36, R6, R92 ;  /* 0x00000006245c723c */ /* 0x000fe2000000185c */
[----:B------:R-:W-:-:S02]  /*2d10*/  F2FP.F16.E5M2.UNPACK_B R6, R30 ;  /* 0x0000001eff06723e */ /* 0x000fc400020004ff */
[----:B------:R-:W-:Y:S02]  /*2d20*/  F2FP.F16.E5M2.UNPACK_B R7, R31 ;  /* 0x0000001fff07723e */ /* 0x000fe400020004ff */
[----:B0-----:R-:W-:Y:S02]  /*2d30*/  F2FP.F16.E5M2.UNPACK_B R8, R40 ;  /* 0x00000028ff08723e */ /* 0x001fe400020004ff */
[----:B------:R-:W-:Y:S02]  /*2d40*/  F2FP.F16.E5M2.UNPACK_B R9, R41 ;  /* 0x00000029ff09723e */ /* 0x000fe400020004ff */
[----:B------:R-:W-:Y:S02]  /*2d50*/  F2FP.F16.E5M2.UNPACK_B R10, R42 ;  /* 0x0000002aff0a723e */ /* 0x000fe400020004ff */
[----:B------:R-:W-:Y:S01]  /*2d60*/  F2FP.F16.E5M2.UNPACK_B R11, R43 ;  /* 0x0000002bff0b723e */ /* 0x000fe200020004ff */
[C---:B------:R-:W-:Y:S08]  /*2d70*/  HMMA.16816.F32 R72, R80.reuse, R6, R72 ;  /* 0x000000065048723c */ /* 0x040ff00000001848 */
[C---:B------:R-:W-:Y:S08]  /*2d80*/  HMMA.16816.F32 R68, R80.reuse, R8, R68 ;  /* 0x000000085044723c */ /* 0x040ff00000001844 */
[----:B------:R-:W-:Y:S01]  /*2d90*/  HMMA.16816.F32 R64, R80, R10, R64 ;  /* 0x0000000a5040723c */ /* 0x000fe20000001840 */
[----:B------:R-:W2:Y:S04]  /*2da0*/  LDL.LU R82, [R1] ;  /* 0x0000000001527983 */ /* 0x000ea80000300800 */
[----:B------:R-:W3:Y:S03]  /*2db0*/  LDL.LU R83, [R1+0x8] ;  /* 0x0000080001537983 */ /* 0x000ee60000300800 */
[C---:B------:R-:W-:Y:S08]  /*2dc0*/  HMMA.16816.F32 R48, R32.reuse, R6, R48 ;  /* 0x000000062030723c */ /* 0x040ff00000001830 */
[C---:B------:R-:W-:Y:S08]  /*2dd0*/  HMMA.16816.F32 R44, R32.reuse, R8, R44 ;  /* 0x00000008202c723c */ /* 0x040ff0000000182c */
[----:B------:R-:W-:Y:S01]  /*2de0*/  HMMA.16816.F32 R12, R32, R10, R12 ;  /* 0x0000000a200c723c */ /* 0x000fe2000000180c */
[----:B------:R-:W-:-:S07]  /*2df0*/  IMAD R35, R100, 0x100, R5 ;  /* 0x0000010064237824 */ /* 0x000fce00078e0205 */
[C---:B------:R-:W-:Y:S08]  /*2e00*/  HMMA.16816.F32 R60, R76.reuse, R6, R60 ;  /* 0x000000064c3c723c */ /* 0x040ff0000000183c */
[C---:B------:R-:W-:Y:S08]  /*2e10*/  HMMA.16816.F32 R56, R76.reuse, R8, R56 ;  /* 0x000000084c38723c */ /* 0x040ff00000001838 */
[----:B------:R-:W-:Y:S01]  /*2e20*/  HMMA.16816.F32 R52, R76, R10, R52 ;  /* 0x0000000a4c34723c */ /* 0x000fe20000001834 */
[----:B------:R-:W-:-:S02]  /*2e30*/  IMAD R76, R3, 0x100, R4 ;  /* 0x00000100034c7824 */ /* 0x000fc400078e0204 */
[----:B------:R-:W-:Y:S02]  /*2e40*/  IMAD R77, R101, 0x100, R2 ;  /* 0x00000100654d7824 */ /* 0x000fe400078e0202 */
[----:B---3--:R-:W-:Y:S02]  /*2e50*/  IMAD R34, R0, 0x100, R83 ;  /* 0x0000010000227824 */ /* 0x008fe400078e0253 */
[----:B------:R3:W5:Y:S04]  /*2e60*/  LDL.LU R0, [R1+0x48] ;  /* 0x0000480001007983 */ /* 0x0007680000300800 */
[----:B------:R-:W4:Y:S04]  /*2e70*/  LDL.LU R5, [R1+0x44] ;  /* 0x0000440001057983 */ /* 0x000f280000300800 */
[----:B------:R-:W3:Y:S04]  /*2e80*/  LDL.LU R100, [R1+0x40] ;  /* 0x0000400001647983 */ /* 0x000ee80000300800 */
[----:B------:R-:W4:Y:S04]  /*2e90*/  LDL.LU R4, [R1+0x3c] ;  /* 0x00003c0001047983 */ /* 0x000f280000300800 */
[----:B------:R-:W4:Y:S04]  /*2ea0*/  LDL.LU R3, [R1+0x38] ;  /* 0x0000380001037983 */ /* 0x000f280000300800 */
[----:B------:R-:W4:Y:S04]  /*2eb0*/  LDL.LU R2, [R1+0x34] ;  /* 0x0000340001027983 */ /* 0x000f280000300800 */
[----:B------:R0:W5:Y:S01]  /*2ec0*/  LDL.LU R101, [R1+0x30] ;  /* 0x0000300001657983 */ /* 0x0001620000300800 */
[----:B------:R-:W-:Y:S01]  /*2ed0*/  HMMA.16816.F32 R16, R36, R6, R16 ;  /* 0x000000062410723c */ /* 0x000fe20000001810 */
[----:B------:R-:W-:-:S02]  /*2ee0*/  F2FP.F16.E5M2.UNPACK_B R32, R28.H1 ;  /* 0x0000001cff20723e */ /* 0x000fc400030004ff */
[----:B------:R-:W-:-:S05]  /*2ef0*/  F2FP.F16.E5M2.UNPACK_B R33, R29.H1 ;  /* 0x0000001dff21723e */ /* 0x000fca00030004ff */
[----:B------:R-:W-:Y:S01]  /*2f00*/  HMMA.16816.F32 R20, R36, R8, R20 ;  /* 0x000000082414723c */ /* 0x000fe20000001814 */
[----:B------:R-:W-:Y:S02]  /*2f10*/  F2FP.F16.E5M2.UNPACK_B R6, R30.H1 ;  /* 0x0000001eff06723e */ /* 0x000fe400030004ff */
[----:B------:R-:W-:-:S05]  /*2f20*/  F2FP.F16.E5M2.UNPACK_B R7, R31.H1 ;  /* 0x0000001fff07723e */ /* 0x000fca00030004ff */
[----:B------:R-:W-:Y:S01]  /*2f30*/  HMMA.16816.F32 R24, R36, R10, R24 ;  /* 0x0000000a2418723c */ /* 0x000fe20000001818 */
[----:B------:R-:W-:Y:S02]  /*2f40*/  IMAD R36, R109, 0x100, R110 ;  /* 0x000001006d247824 */ /* 0x000fe400078e026e */
[----:B------:R-:W-:Y:S02]  /*2f50*/  IMAD R37, R107, 0x100, R108 ;  /* 0x000001006b257824 */ /* 0x000fe400078e026c */
[----:B------:R-:W-:Y:S02]  /*2f60*/  IMAD R38, R105, 0x100, R106 ;  /* 0x0000010069267824 */ /* 0x000fe400078e026a */
[----:B------:R-:W-:Y:S01]  /*2f70*/  IMAD R39, R103, 0x100, R104 ;  /* 0x0000010067277824 */ /* 0x000fe200078e0268 */
[----:B------:R-:W-:Y:S02]  /*2f80*/  F2FP.F16.E5M2.UNPACK_B R36, R36 ;  /* 0x00000024ff24723e */ /* 0x000fe400020004ff */
[----:B------:R-:W-:-:S02]  /*2f90*/  F2FP.F16.E5M2.UNPACK_B R37, R37 ;  /* 0x00000025ff25723e */ /* 0x000fc400020004ff */
[----:B------:R-:W-:Y:S02]  /*2fa0*/  F2FP.F16.E5M2.UNPACK_B R38, R38 ;  /* 0x00000026ff26723e */ /* 0x000fe400020004ff */
[----:B------:R-:W-:Y:S02]  /*2fb0*/  F2FP.F16.E5M2.UNPACK_B R39, R39 ;  /* 0x00000027ff27723e */ /* 0x000fe400020004ff */
[----:B------:R-:W-:Y:S02]  /*2fc0*/  F2FP.F16.E5M2.UNPACK_B R28, R40.H1 ;  /* 0x00000028ff1c723e */ /* 0x000fe400030004ff */
[----:B------:R-:W-:Y:S02]  /*2fd0*/  F2FP.F16.E5M2.UNPACK_B R29, R41.H1 ;  /* 0x00000029ff1d723e */ /* 0x000fe400030004ff */
[----:B------:R-:W-:Y:S02]  /*2fe0*/  F2FP.F16.E5M2.UNPACK_B R30, R42.H1 ;  /* 0x0000002aff1e723e */ /* 0x000fe400030004ff */
[----:B------:R-:W-:Y:S01]  /*2ff0*/  F2FP.F16.E5M2.UNPACK_B R31, R43.H1 ;  /* 0x0000002bff1f723e */ /* 0x000fe200030004ff */
[----:B------:R-:W-:-:S02]  /*3000*/  IMAD R117, R117, 0x100, R118 ;  /* 0x0000010075757824 */ /* 0x000fc400078e0276 */
[----:B------:R-:W-:Y:S02]  /*3010*/  IMAD R115, R115, 0x100, R116 ;  /* 0x0000010073737824 */ /* 0x000fe400078e0274 */
[----:B------:R-:W-:Y:S02]  /*3020*/  IMAD R113, R113, 0x100, R114 ;  /* 0x0000010071717824 */ /* 0x000fe400078e0272 */
[----:B------:R-:W-:Y:S01]  /*3030*/  IMAD R111, R111, 0x100, R112 ;  /* 0x000001006f6f7824 */ /* 0x000fe200078e0270 */
[----:B------:R-:W-:Y:S01]  /*3040*/  HMMA.16816.F32 R8, R36, R32, R88 ;  /* 0x000000202408723c */ /* 0x000fe20000001858 */
[----:B--2---:R-:W-:Y:S02]  /*3050*/  IMAD R125, R125, 0x100, R82 ;  /* 0x000001007d7d7824 */ /* 0x004fe400078e0252 */
[----:B------:R-:W-:-:S05]  /*3060*/  IMAD R123, R123, 0x100, R124 ;  /* 0x000001007b7b7824 */ /* 0x000fca00078e027c */
[----:B------:R-:W-:Y:S01]  /*3070*/  HMMA.16816.F32 R72, R36, R6, R72 ;  /* 0x000000062448723c */ /* 0x000fe20000001848 */
[----:B------:R-:W-:Y:S02]  /*3080*/  IMAD R121, R121, 0x100, R122 ;  /* 0x0000010079797824 */ /* 0x000fe400078e027a */
[----:B------:R-:W-:-:S05]  /*3090*/  IMAD R119, R119, 0x100, R120 ;  /* 0x0000010077777824 */ /* 0x000fca00078e0278 */
[C---:B------:R-:W-:Y:S08]  /*30a0*/  HMMA.16816.F32 R68, R36.reuse, R28, R68 ;  /* 0x0000001c2444723c */ /* 0x040ff00000001844 */
[----:B------:R-:W-:Y:S01]  /*30b0*/  HMMA.16816.F32 R64, R36, R30, R64 ;  /* 0x0000001e2440723c */ /* 0x000fe20000001840 */
[----:B------:R-:W-:Y:S02]  /*30c0*/  F2FP.F16.E5M2.UNPACK_B R36, R117 ;  /* 0x00000075ff24723e */ /* 0x000fe400020004ff */
[----:B------:R-:W-:-:S02]  /*30d0*/  F2FP.F16.E5M2.UNPACK_B R37, R115 ;  /* 0x00000073ff25723e */ /* 0x000fc400020004ff */
[----:B------:R-:W-:Y:S02]  /*30e0*/  F2FP.F16.E5M2.UNPACK_B R38, R113 ;  /* 0x00000071ff26723e */ /* 0x000fe400020004ff */
[----:B------:R-:W-:-:S07]  /*30f0*/  F2FP.F16.E5M2.UNPACK_B R39, R111 ;  /* 0x0000006fff27723e */ /* 0x000fce00020004ff */
[C---:B------:R-:W-:Y:S08]  /*3100*/  HMMA.16816.F32 R40, R36.reuse, R32, R96 ;  /* 0x000000202428723c */ /* 0x040ff00000001860 */
[C---:B------:R-:W-:Y:S08]  /*3110*/  HMMA.16816.F32 R60, R36.reuse, R6, R60 ;  /* 0x00000006243c723c */ /* 0x040ff0000000183c */
[C---:B------:R-:W-:Y:S08]  /*3120*/  HMMA.16816.F32 R56, R36.reuse, R28, R56 ;  /* 0x0000001c2438723c */ /* 0x040ff00000001838 */
[----:B------:R-:W-:Y:S01]  /*3130*/  HMMA.16816.F32 R52, R36, R30, R52 ;  /* 0x0000001e2434723c */ /* 0x000fe20000001834 */
[----:B------:R-:W-:-:S02]  /*3140*/  F2FP.F16.E5M2.UNPACK_B R36, R125 ;  /* 0x0000007dff24723e */ /* 0x000fc400020004ff */
[----:B------:R-:W-:Y:S02]  /*3150*/  F2FP.F16.E5M2.UNPACK_B R37, R123 ;  /* 0x0000007bff25723e */ /* 0x000fe400020004ff */
        /* <DEDUP_REMOVED lines=9> */
[----:B------:R-:W-:Y:S01]  /*31f0*/  F2FP.F16.E5M2.UNPACK_B R39, R77 ;  /* 0x0000004dff27723e */ /* 0x000fe200020004ff */
[----:B------:R-:W-:-:S06]  /*3200*/  UIADD3 UR6, UPT, UPT, UR6, -0x1, URZ ;  /* 0xffffffff06067890 */ /* 0x000fcc000fffe0ff */
[----:B------:R-:W-:Y:S01]  /*3210*/  HMMA.16816.F32 R92, R36, R32, R92 ;  /* 0x00000020245c723c */ /* 0x000fe2000000185c */
[----:B------:R-:W-:-:S07]  /*3220*/  UISETP.NE.U32.AND UP0, UPT, UR6, URZ, UPT ;  /* 0x000000ff0600728c */ /* 0x000fce000bf05070 */
[C---:B------:R-:W-:Y:S08]  /*3230*/  HMMA.16816.F32 R24, R36.reuse, R30, R24 ;  /* 0x0000001e2418723c */ /* 0x040ff00000001818 */
[----:B------:R-:W-:Y:S01]  /*3240*/  HMMA.16816.F32 R16, R36, R6, R16 ;  /* 0x000000062410723c */ /* 0x000fe20000001810 */
[----:B------:R-:W-:-:S07]  /*3250*/  IMAD.U32 R6, RZ, RZ, UR39 ;  /* 0x00000027ff067e24 */ /* 0x000fce000f8e00ff */
[----:B------:R-:W-:Y:S01]  /*3260*/  HMMA.16816.F32 R20, R36, R28, R20 ;  /* 0x0000001c2414723c */ /* 0x000fe20000001814 */
[----:B------:R-:W-:Y:S01]  /*3270*/  IMAD.U32 R28, RZ, RZ, UR4 ;  /* 0x00000004ff1c7e24 */ /* 0x000fe2000f8e00ff */
[----:B---3--:R-:W-:-:S04]  /*3280*/  IADD3 R100, P1, PT, R100, UR4, RZ ;  /* 0x0000000464647c10 */ /* 0x008fc8000ff3e0ff */
[----:B----4-:R-:W-:Y:S01]  /*3290*/  LEA.HI.X.SX32 R5, R28, R5, 0x1, P1 ;  /* 0x000000051c057211 */ /* 0x010fe200008f0eff */
[----:B------:R-:W-:Y:S01]  /*32a0*/  VIADD R4, R4, 0xffffffe0 ;  /* 0xffffffe004047836 */ /* 0x000fe20000000000 */
[----:B------:R-:W-:-:S04]  /*32b0*/  IADD3 R2, P0, PT, R2, UR39, RZ ;  /* 0x0000002702027c10 */ /* 0x000fc8000ff1e0ff */
[----:B------:R-:W-:Y:S01]  /*32c0*/  LEA.HI.X.SX32 R3, R6, R3, 0x1, P0 ;  /* 0x0000000306037211 */ /* 0x000fe200000f0eff */
[----:B0-----:R-:W-:Y:S08]  /*32d0*/  BRA.U UP0, `(.L_x_1) ;  /* 0xffffffe100507547 */ /* 0x001ff0000b83ffff */
.L_x_0:
[----:B------:R-:W2:Y:S01]  /*32e0*/  LDL.LU R29, [R1+0x2c] ;  /* 0x00002c00011d7983 */ /* 0x000ea20000300800 */
[----:B------:R-:W-:Y:S01]  /*32f0*/  F2FP.SATFINITE.E5M2.F32.PACK_AB_MERGE_C R8, R9, R8, RZ ;  /* 0x000000080908723e */ /* 0x000fe200048060ff */
[----:B------:R-:W2:Y:S01]  /*3300*/  LDCU.128 UR12, c[0x0][0x390] ;  /* 0x00007200ff0c77ac */ /* 0x000ea20008000c00 */
[----:B------:R-:W-:Y:S01]  /*3310*/  F2FP.SATFINITE.E5M2.F32.PACK_AB_MERGE_C R9, R11, R10, RZ ;  /* 0x0000000a0b09723e */ /* 0x000fe200048060ff */
[----:B------:R-:W0:Y:S01]  /*3320*/  S2R R6, SR_TID.X ;  /* 0x0000000000067919 */ /* 0x000e220000002100 */
[----:B------:R-:W-:Y:S01]  /*3330*/  F2FP.SATFINITE.E5M2.F32.PACK_AB_MERGE_C R73, R73, R72, RZ ;  /* 0x000000484949723e */ /* 0x000fe200048060ff */
[----:B------:R-:W3:Y:S01]  /*3340*/  LDCU UR4, c[0x0][0x3b4] ;  /* 0x00007680ff0477ac */ /* 0x000ee20008000800 */
[----:B------:R-:W-:Y:S02]  /*3350*/  F2FP.SATFINITE.E5M2.F32.PACK_AB_MERGE_C R74, R75, R74, RZ ;  /* 0x0000004a4b4a723e */ /* 0x000fe400048060ff */
[----:B------:R-:W-:Y:S02]  /*3360*/  F2FP.SATFINITE.E5M2.F32.PACK_AB_MERGE_C R10, R41, R40, RZ ;  /* 0x00000028290a723e */ /* 0x000fe400048060ff */
[----:B------:R-:W-:-:S02]  /*3370*/  F2FP.SATFINITE.E5M2.F32.PACK_AB_MERGE_C R11, R43, R42, RZ ;  /* 0x0000002a2b0b723e */ /* 0x000fc400048060ff */
[----:B------:R-:W-:Y:S02]  /*3380*/  F2FP.SATFINITE.E5M2.F32.PACK_AB_MERGE_C R61, R61, R60, RZ ;  /* 0x0000003c3d3d723e */ /* 0x000fe400048060ff */
[----:B------:R-:W-:Y:S02]  /*3390*/  F2FP.SATFINITE.E5M2.F32.PACK_AB_MERGE_C R62, R63, R62, RZ ;  /* 0x0000003e3f3e723e */ /* 0x000fe400048060ff */
[----:B------:R-:W-:Y:S02]  /*33a0*/  F2FP.SATFINITE.E5M2.F32.PACK_AB_MERGE_C R86, R87, R86, RZ ;  /* 0x000000565756723e */ /* 0x000fe400048060ff */
        /* <DEDUP_REMOVED lines=8> */
[----:B------:R-:W-:Y:S01]  /*3430*/  F2FP.SATFINITE.E5M2.F32.PACK_AB_MERGE_C R58, R59, R58, RZ ;  /* 0x0000003a3b3a723e */ /* 0x000fe200048060ff */
[C---:B0----5:R-:W-:Y:S01]  /*3440*/  IMAD.SHL.U32 R0, R6.reuse, 0x80, RZ ;  /* 0x0000008006007824 */ /* 0x061fe200078e00ff */
[----:B------:R-:W-:Y:S01]  /*3450*/  F2FP.SATFINITE.E5M2.F32.PACK_AB_MERGE_C R53, R53, R52, RZ ;  /* 0x000000343535723e */ /* 0x000fe200048060ff */
[----:B------:R-:W-:-:S03]  /*3460*/  IMAD.SHL.U32 R2, R6, 0x100, RZ ;  /* 0x0000010006027824 */ /* 0x000fc600078e00ff */
[----:B------:R-:W-:Y:S01]  /*3470*/  LOP3.LUT R3, R0, 0x800, RZ, 0xc0, !PT ;  /* 0x0000080000037812 */ /* 0x000fe200078ec0ff */
[----:B------:R-:W-:Y:S01]  /*3480*/  IMAD.SHL.U32 R0, R6, 0x10, RZ ;  /* 0x0000001006007824 */ /* 0x000fe200078e00ff */
[----:B------:R-:W-:Y:S01]  /*3490*/  LOP3.LUT R4, R2, 0x2000, RZ, 0xc0, !PT ;  /* 0x0000200002047812 */ /* 0x000fe200078ec0ff */
[----:B------:R-:W-:Y:S01]  /*34a0*/  IMAD.SHL.U32 R2, R6, 0x4, RZ ;  /* 0x0000000406027824 */ /* 0x000fe200078e00ff */
[----:B------:R-:W-:Y:S02]  /*34b0*/  F2FP.SATFINITE.E5M2.F32.PACK_AB_MERGE_C R92, R93, R92, RZ ;  /* 0x0000005c5d5c723e */ /* 0x000fe400048060ff */
[----:B------:R-:W-:Y:S02]  /*34c0*/  IADD3 R4, PT, PT, R4, UR5, R3 ;  /* 0x0000000504047c10 */ /* 0x000fe4000fffe003 */
[----:B------:R-:W-:Y:S02]  /*34d0*/  LOP3.LUT R0, R0, 0xf0, RZ, 0xc0, !PT ;  /* 0x000000f000007812 */ /* 0x000fe400078ec0ff */
[----:B------:R-:W-:-:S02]  /*34e0*/  LOP3.LUT R3, R2, 0x700, RZ, 0xc0, !PT ;  /* 0x0000070002037812 */ /* 0x000fc400078ec0ff */
[----:B------:R-:W-:Y:S02]  /*34f0*/  F2FP.SATFINITE.E5M2.F32.PACK_AB_MERGE_C R94, R95, R94, RZ ;  /* 0x0000005e5f5e723e */ /* 0x000fe400048060ff */
[----:B------:R-:W-:Y:S02]  /*3500*/  F2FP.SATFINITE.E5M2.F32.PACK_AB_MERGE_C R17, R17, R16, RZ ;  /* 0x000000101111723e */ /* 0x000fe400048060ff */
[----:B------:R-:W-:Y:S02]  /*3510*/  F2FP.SATFINITE.E5M2.F32.PACK_AB_MERGE_C R19, R19, R18, RZ ;  /* 0x000000121313723e */ /* 0x000fe400048060ff */
[----:B-1----:R-:W-:Y:S02]  /*3520*/  IADD3 R28, PT, PT, R3, R4, R0 ;  /* 0x00000004031c7210 */ /* 0x002fe40007ffe000 */
[----:B------:R-:W-:Y:S02]  /*3530*/  PRMT R8, R8, 0x5410, R73 ;  /* 0x0000541008087816 */ /* 0x000fe40000000049 */
[----:B------:R-:W-:-:S02]  /*3540*/  PRMT R9, R9, 0x5410, R74 ;  /* 0x0000541009097816 */ /* 0x000fc4000000004a */
[----:B------:R-:W-:Y:S02]  /*3550*/  PRMT R10, R10, 0x5410, R61 ;  /* 0x000054100a0a7816 */ /* 0x000fe4000000003d */
[----:B------:R-:W-:Y:S01]  /*3560*/  PRMT R11, R11, 0x5410, R62 ;  /* 0x000054100b0b7816 */ /* 0x000fe2000000003e */
[----:B------:R-:W-:Y:S01]  /*3570*/  BAR.SYNC.DEFER_BLOCKING 0x0 ;  /* 0x0000000000007b1d */ /* 0x000fe20000010000 */
[----:B------:R-:W-:Y:S02]  /*3580*/  PRMT R85, R86, 0x5410, R51 ;  /* 0x0000541056557816 */ /* 0x000fe40000000033 */
[----:B------:R-:W-:Y:S02]  /*3590*/  PRMT R84, R84, 0x5410, R49 ;  /* 0x0000541054547816 */ /* 0x000fe40000000031 */
[----:B------:R-:W-:Y:S02]  /*35a0*/  PRMT R86, R92, 0x5410, R17 ;  /* 0x000054105c567816 */ /* 0x000fe40000000011 */
[----:B------:R-:W-:Y:S01]  /*35b0*/  PRMT R87, R94, 0x5410, R19 ;  /* 0x000054105e577816 */ /* 0x000fe20000000013 */
[----:B------:R0:W-:Y:S04]  /*35c0*/  STSM.16.M88.4 [R28], R8 ;  /* 0x000000081c007844 */ /* 0x0001e80000000200 */
[----:B------:R-:W-:Y:S01]  /*35d0*/  STSM.16.M88.4 [R28+0x1000], R84 ;  /* 0x001000541c007844 */ /* 0x000fe20000000200 */
[----:B------:R-:W-:-:S04]  /*35e0*/  LOP3.LUT R6, R6, 0x1ff, RZ, 0xc0, !PT ;  /* 0x000001ff06067812 */ /* 0x000fc800078ec0ff */
[----:B------:R-:W-:Y:S01]  /*35f0*/  LEA R3, R6, UR5, 0x4 ;  /* 0x0000000506037c11 */ /* 0x000fe2000f8e20ff */
[----:B------:R-:W-:Y:S01]  /*3600*/  BAR.SYNC.DEFER_BLOCKING 0x0 ;  /* 0x0000000000007b1d */ /* 0x000fe20000010000 */
[----:B0-----:R-:W-:Y:S01]  /*3610*/  VIADD R9, R101, 0x1 ;  /* 0x0000000165097836 */ /* 0x001fe20000000000 */
[----:B------:R-:W-:Y:S01]  /*3620*/  F2FP.SATFINITE.E5M2.F32.PACK_AB_MERGE_C R55, R55, R54, RZ ;  /* 0x000000363737723e */ /* 0x000fe200048060ff */
[----:B------:R-:W-:Y:S01]  /*3630*/  VIADD R8, R101, 0x2 ;  /* 0x0000000265087836 */ /* 0x000fe20000000000 */
[----:B------:R-:W-:Y:S02]  /*3640*/  F2FP.SATFINITE.E5M2.F32.PACK_AB_MERGE_C R46, R47, R46, RZ ;  /* 0x0000002e2f2e723e */ /* 0x000fe400048060ff */
[----:B------:R-:W0:Y:S01]  /*3650*/  LDCU UR5, c[0x0][0x3b8] ;  /* 0x00007700ff0577ac */ /* 0x000e220008000800 */
[----:B------:R-:W1:Y:S01]  /*3660*/  LDS.128 R4, [R3] ;  /* 0x0000000003047984 */ /* 0x000e620000000c00 */
[----:B------:R-:W-:Y:S02]  /*3670*/  F2FP.SATFINITE.E5M2.F32.PACK_AB_MERGE_C R15, R15, R14, RZ ;  /* 0x0000000e0f0f723e */ /* 0x000fe400048060ff */
[----:B------:R-:W-:-:S02]  /*3680*/  F2FP.SATFINITE.E5M2.F32.PACK_AB_MERGE_C R44, R45, R44, RZ ;  /* 0x0000002c2d2c723e */ /* 0x000fc400048060ff */
[----:B------:R-:W-:Y:S02]  /*3690*/  F2FP.SATFINITE.E5M2.F32.PACK_AB_MERGE_C R13, R13, R12, RZ ;  /* 0x0000000c0d0d723e */ /* 0x000fe400048060ff */
[----:B------:R-:W-:Y:S02]  /*36a0*/  F2FP.SATFINITE.E5M2.F32.PACK_AB_MERGE_C R20, R21, R20, RZ ;  /* 0x000000141514723e */ /* 0x000fe400048060ff */
[----:B------:R-:W-:Y:S02]  /*36b0*/  F2FP.SATFINITE.E5M2.F32.PACK_AB_MERGE_C R22, R23, R22, RZ ;  /* 0x000000161716723e */ /* 0x000fe400048060ff */
[----:B------:R-:W-:Y:S02]  /*36c0*/  F2FP.SATFINITE.E5M2.F32.PACK_AB_MERGE_C R25, R25, R24, RZ ;  /* 0x000000181919723e */ /* 0x000fe400048060ff */
[----:B------:R-:W-:Y:S02]  /*36d0*/  F2FP.SATFINITE.E5M2.F32.PACK_AB_MERGE_C R27, R27, R26, RZ ;  /* 0x0000001a1b1b723e */ /* 0x000fe400048060ff */
[----:B------:R-:W-:-:S02]  /*36e0*/  PRMT R69, R70, 0x5410, R67 ;  /* 0x0000541046457816 */ /* 0x000fc40000000043 */
[----:B------:R-:W-:Y:S02]  /*36f0*/  PRMT R68, R68, 0x5410, R65 ;  /* 0x0000541044447816 */ /* 0x000fe40000000041 */
[----:B------:R-:W-:Y:S02]  /*3700*/  PRMT R70, R56, 0x5410, R53 ;  /* 0x0000541038467816 */ /* 0x000fe40000000035 */
[----:B------:R-:W-:Y:S02]  /*3710*/  PRMT R71, R58, 0x5410, R55 ;  /* 0x000054103a477816 */ /* 0x000fe40000000037 */
[----:B------:R-:W-:Y:S02]  /*3720*/  PRMT R45, R46, 0x5410, R15 ;  /* 0x000054102e2d7816 */ /* 0x000fe4000000000f */
[----:B------:R-:W-:Y:S02]  /*3730*/  PRMT R44, R44, 0x5410, R13 ;  /* 0x000054102c2c7816 */ /* 0x000fe4000000000d */
[----:B------:R-:W-:-:S02]  /*3740*/  PRMT R46, R20, 0x5410, R25 ;  /* 0x00005410142e7816 */ /* 0x000fc40000000019 */
[----:B------:R-:W-:Y:S01]  /*3750*/  PRMT R47, R22, 0x5410, R27 ;  /* 0x00005410162f7816 */ /* 0x000fe2000000001b */
[C---:B------:R-:W-:Y:S02]  /*3760*/  VIADD R0, R101.reuse, 0x4 ;  /* 0x0000000465007836 */ /* 0x040fe40000000000 */
[C---:B------:R-:W-:Y:S02]  /*3770*/  VIADD R2, R101.reuse, 0x3 ;  /* 0x0000000365027836 */ /* 0x040fe40000000000 */
[----:B0-----:R-:W-:-:S04]  /*3780*/  IMAD R17, R101, UR5, RZ ;  /* 0x0000000565117c24 */ /* 0x001fc8000f8e02ff */
[----:B------:R-:W-:Y:S01]  /*3790*/  VIADD R15, R17, UR5 ;  /* 0x00000005110f7c36 */ /* 0x000fe20008000000 */
[C---:B-1----:R-:W-:Y:S01]  /*37a0*/  PRMT R21, R4.reuse, 0x7770, RZ ;  /* 0x0000777004157816 */ /* 0x042fe200000000ff */
[----:B------:R-:W-:Y:S02]  /*37b0*/  VIADD R16, R101, 0x5 ;  /* 0x0000000565107836 */ /* 0x000fe40000000000 */
[----:B------:R-:W-:Y:S01]  /*37c0*/  VIADD R19, R15, UR5 ;  /* 0x000000050f137c36 */ /* 0x000fe20008000000 */
[----:B------:R-:W-:Y:S02]  /*37d0*/  PRMT R25, R4, 0x7771, RZ ;  /* 0x0000777104197816 */ /* 0x000fe400000000ff */
[----:B------:R-:W-:Y:S01]  /*37e0*/  PRMT R23, R5, 0x7770, RZ ;  /* 0x0000777005177816 */ /* 0x000fe200000000ff */
[C---:B------:R-:W-:Y:S01]  /*37f0*/  VIADD R18, R101.reuse, 0x6 ;  /* 0x0000000665127836 */ /* 0x040fe20000000000 */
[----:B------:R-:W-:Y:S01]  /*3800*/  PRMT R27, R6, 0x7770, RZ ;  /* 0x00007770061b7816 */ /* 0x000fe200000000ff */
[----:B------:R-:W-:Y:S01]  /*3810*/  VIADD R20, R101, 0xa ;  /* 0x0000000a65147836 */ /* 0x000fe20000000000 */
[----:B--2---:R-:W-:-:S04]  /*3820*/  ISETP.GE.AND P0, PT, R29, UR14, PT ;  /* 0x0000000e1d007c0c */ /* 0x004fc8000bf06270 */
[----:B------:R-:W-:Y:S02]  /*3830*/  ISETP.LT.AND P5, PT, R9, UR15, !P0 ;  /* 0x0000000f09007c0c */ /* 0x000fe4000c7a1270 */
[----:B------:R-:W-:Y:S02]  /*3840*/  ISETP.LT.AND P1, PT, R8, UR15, !P0 ;  /* 0x0000000f08007c0c */ /* 0x000fe4000c721270 */
[----:B------:R-:W0:Y:S01]  /*3850*/  LDS.128 R8, [R3+0x2000] ;  /* 0x0020000003087984 */ /* 0x000e220000000c00 */
[----:B------:R-:W-:Y:S01]  /*3860*/  BAR.SYNC.DEFER_BLOCKING 0x0 ;  /* 0x0000000000007b1d */ /* 0x000fe20000010000 */
[----:B------:R-:W-:Y:S01]  /*3870*/  ISETP.LT.AND P3, PT, R0, UR15, !P0 ;  /* 0x0000000f00007c0c */ /* 0x000fe2000c761270 */
[----:B---3--:R-:W-:Y:S01]  /*3880*/  IMAD R0, R29, UR4, RZ ;  /* 0x000000041d007c24 */ /* 0x008fe2000f8e02ff */
[----:B------:R-:W-:Y:S02]  /*3890*/  ISETP.LT.AND P4, PT, R2, UR15, !P0 ;  /* 0x0000000f02007c0c */ /* 0x000fe4000c781270 */
[----:B------:R-:W-:-:S02]  /*38a0*/  ISETP.LT.AND P2, PT, R101, UR15, !P0 ;  /* 0x0000000f65007c0c */ /* 0x000fc4000c741270 */
[C---:B------:R-:W-:Y:S01]  /*38b0*/  IADD3 R2, P6, PT, R0.reuse, UR12, RZ ;  /* 0x0000000c00027c10 */ /* 0x040fe2000ffde0ff */
[----:B------:R-:W-:Y:S04]  /*38c0*/  STSM.16.M88.4 [R28], R68 ;  /* 0x000000441c007844 */ /* 0x000fe80000000200 */
[----:B------:R-:W-:Y:S01]  /*38d0*/  STSM.16.M88.4 [R28+0x1000], R44 ;  /* 0x0010002c1c007844 */ /* 0x000fe20000000200 */
[----:B------:R-:W-:Y:S01]  /*38e0*/  LEA.HI.X.SX32 R0, R0, UR13, 0x1, P6 ;  /* 0x0000000d00007c11 */ /* 0x000fe2000b0f0eff */
[----:B------:R-:W-:Y:S01]  /*38f0*/  BAR.SYNC.DEFER_BLOCKING 0x0 ;  /* 0x0000000000007b1d */ /* 0x000fe20000010000 */
[----:B------:R-:W-:-:S04]  /*3900*/  IADD3 R12, P6, PT, R17, R2, RZ ;  /* 0x00000002110c7210 */ /* 0x000fc80007fde0ff */
[----:B------:R-:W-:Y:S02]  /*3910*/  LEA.HI.X.SX32 R13, R17, R0, 0x1, P6 ;  /* 0x00000000110d7211 */ /* 0x000fe400030f0eff */
[----:B------:R-:W-:-:S04]  /*3920*/  IADD3 R14, P6, PT, R15, R2, RZ ;  /* 0x000000020f0e7210 */ /* 0x000fc80007fde0ff */
[----:B------:R-:W-:Y:S01]  /*3930*/  LEA.HI.X.SX32 R15, R15, R0, 0x1, P6 ;  /* 0x000000000f0f7211 */ /* 0x000fe200030f0eff */
[----:B------:R1:W-:Y:S01]  /*3940*/  @P2 STG.E.U8 desc[UR8][R12.64], R21 ;  /* 0x000000150c002986 */ /* 0x0003e2000c101108 */
[----:B------:R-:W-:Y:S02]  /*3950*/  ISETP.LT.AND P2, PT, R16, UR15, !P0 ;  /* 0x0000000f10007c0c */ /* 0x000fe4000c741270 */
[----:B------:R-:W-:-:S04]  /*3960*/  IADD3 R16, P6, PT, R19, R2, RZ ;  /* 0x0000000213107210 */ /* 0x000fc80007fde0ff */
[C---:B------:R-:W-:Y:S01]  /*3970*/  LEA.HI.X.SX32 R17, R19.reuse, R0, 0x1, P6 ;  /* 0x0000000013117211 */ /* 0x040fe200030f0eff */
[----:B------:R-:W-:Y:S01]  /*3980*/  VIADD R19, R19, UR5 ;  /* 0x0000000513137c36 */ /* 0x000fe20008000000 */
[----:B------:R2:W-:Y:S01]  /*3990*/  @P5 STG.E.U8 desc[UR8][R14.64], R25 ;  /* 0x000000190e005986 */ /* 0x0005e2000c101108 */
[----:B-1----:R-:W-:-:S03]  /*39a0*/  VIADD R13, R101, 0x7 ;  /* 0x00000007650d7836 */ /* 0x002fc60000000000 */
[C---:B------:R-:W-:Y:S01]  /*39b0*/  IADD3 R12, P6, PT, R19.reuse, R2, RZ ;  /* 0x00000002130c7210 */ /* 0x040fe20007fde0ff */
[----:B------:R-:W-:Y:S01]  /*39c0*/  VIADD R21, R19, UR5 ;  /* 0x0000000513157c36 */ /* 0x000fe20008000000 */
[----:B------:R1:W-:Y:S01]  /*39d0*/  @P1 STG.E.U8 desc[UR8][R16.64], R23 ;  /* 0x0000001710001986 */ /* 0x0003e2000c101108 */
[----:B------:R-:W-:Y:S02]  /*39e0*/  ISETP.LT.AND P5, PT, R18, UR15, !P0 ;  /* 0x0000000f12007c0c */ /* 0x000fe4000c7a1270 */
[----:B------:R-:W-:Y:S01]  /*39f0*/  ISETP.LT.AND P1, PT, R13, UR15, !P0 ;  /* 0x0000000f0d007c0c */ /* 0x000fe2000c721270 */
[----:B------:R-:W-:Y:S01]  /*3a00*/  VIADD R18, R101, 0x8 ;  /* 0x0000000865127836 */ /* 0x000fe20000000000 */
[----:B------:R-:W-:Y:S02]  /*3a10*/  LEA.HI.X.SX32 R13, R19, R0, 0x1, P6 ;  /* 0x00000000130d7211 */ /* 0x000fe400030f0eff */
[----:B--2---:R-:W-:Y:S01]  /*3a20*/  PRMT R25, R5, 0x7771, RZ ;  /* 0x0000777105197816 */ /* 0x004fe200000000ff */
[C---:B------:R-:W-:Y:S01]  /*3a30*/  VIADD R19, R21.reuse, UR5 ;  /* 0x0000000515137c36 */ /* 0x040fe20008000000 */
[----:B------:R-:W-:-:S03]  /*3a40*/  IADD3 R14, P6, PT, R21, R2, RZ ;  /* 0x00000002150e7210 */ /* 0x000fc60007fde0ff */
[----:B------:R2:W-:Y:S01]  /*3a50*/  @P4 STG.E.U8 desc[UR8][R12.64], R25 ;  /* 0x000000190c004986 */ /* 0x0005e2000c101108 */
[----:B------:R-:W-:Y:S02]  /*3a60*/  LEA.HI.X.SX32 R15, R21, R0, 0x1, P6 ;  /* 0x00000000150f7211 */ /* 0x000fe400030f0eff */
[----:B------:R-:W-:Y:S01]  /*3a70*/  ISETP.LT.AND P4, PT, R18, UR15, !P0 ;  /* 0x0000000f12007c0c */ /* 0x000fe2000c781270 */
[----:B------:R-:W-:Y:S01]  /*3a80*/  VIADD R18, R101, 0x9 ;  /* 0x0000000965127836 */ /* 0x000fe20000000000 */
[C---:B-1----:R-:W-:Y:S01]  /*3a90*/  IADD3 R16, P6, PT, R19.reuse, R2, RZ ;  /* 0x0000000213107210 */ /* 0x042fe20007fde0ff */
[C---:B------:R-:W-:Y:S01]  /*3aa0*/  VIADD R21, R19.reuse, UR5 ;  /* 0x0000000513157c36 */ /* 0x040fe20008000000 */
[----:B------:R1:W-:Y:S02]  /*3ab0*/  @P3 STG.E.U8 desc[UR8][R14.64], R27 ;  /* 0x0000001b0e003986 */ /* 0x0003e4000c101108 */
[----:B------:R-:W-:Y:S02]  /*3ac0*/  LEA.HI.X.SX32 R17, R19, R0, 0x1, P6 ;  /* 0x0000000013117211 */ /* 0x000fe400030f0eff */
[----:B------:R-:W-:-:S02]  /*3ad0*/  ISETP.LT.AND P3, PT, R18, UR15, !P0 ;  /* 0x0000000f12007c0c */ /* 0x000fc4000c761270 */
[C---:B------:R-:W-:Y:S02]  /*3ae0*/  IADD3 R18, P6, PT, R21.reuse, R2, RZ ;  /* 0x0000000215127210 */ /* 0x040fe40007fde0ff */
[----:B------:R-:W-:Y:S02]  /*3af0*/  PRMT R23, R6, 0x7771, RZ ;  /* 0x0000777106177816 */ /* 0x000fe400000000ff */
[C---:B------:R-:W-:Y:S01]  /*3b00*/  LEA.HI.X.SX32 R19, R21.reuse, R0, 0x1, P6 ;  /* 0x0000000015137211 */ /* 0x040fe200030f0eff */
[----:B------:R-:W-:Y:S01]  /*3b10*/  VIADD R21, R21, UR5 ;  /* 0x0000000515157c36 */ /* 0x000fe20008000000 */
[----:B--2---:R-:W-:Y:S01]  /*3b20*/  PRMT R25, R7, 0x7770, RZ ;  /* 0x0000777007197816 */ /* 0x004fe200000000ff */
[----:B------:R-:W-:Y:S01]  /*3b30*/  VIADD R13, R101, 0xb ;  /* 0x0000000b650d7836 */ /* 0x000fe20000000000 */
[----:B------:R2:W-:Y:S01]  /*3b40*/  @P2 STG.E.U8 desc[UR8][R16.64], R23 ;  /* 0x0000001710002986 */ /* 0x0005e2000c101108 */
[C---:B-1----:R-:W-:Y:S01]  /*3b50*/  VIADD R15, R21.reuse, UR5 ;  /* 0x00000005150f7c36 */ /* 0x042fe20008000000 */
[----:B------:R-:W-:-:S02]  /*3b60*/  IADD3 R12, P6, PT, R21, R2, RZ ;  /* 0x00000002150c7210 */ /* 0x000fc40007fde0ff */
[----:B------:R1:W-:Y:S01]  /*3b70*/  @P5 STG.E.U8 desc[UR8][R18.64], R25 ;  /* 0x0000001912005986 */ /* 0x0003e2000c101108 */
[----:B------:R-:W-:Y:S02]  /*3b80*/  ISETP.LT.AND P5, PT, R13, UR15, !P0 ;  /* 0x0000000f0d007c0c */ /* 0x000fe4000c7a1270 */
[----:B------:R-:W-:Y:S02]  /*3b90*/  LEA.HI.X.SX32 R13, R21, R0, 0x1, P6 ;  /* 0x00000000150d7211 */ /* 0x000fe400030f0eff */
[C---:B------:R-:W-:Y:S01]  /*3ba0*/  IADD3 R14, P6, PT, R15.reuse, R2, RZ ;  /* 0x000000020f0e7210 */ /* 0x040fe20007fde0ff */
[----:B--2---:R-:W-:Y:S01]  /*3bb0*/  VIADD R17, R15, UR5 ;  /* 0x000000050f117c36 */ /* 0x004fe20008000000 */
[----:B------:R-:W-:Y:S02]  /*3bc0*/  PRMT R23, R7, 0x7771, RZ ;  /* 0x0000777107177816 */ /* 0x000fe400000000ff */
[----:B0-----:R-:W-:Y:S01]  /*3bd0*/  PRMT R29, R8, 0x7770, RZ ;  /* 0x00007770081d7816 */ /* 0x001fe200000000ff */
[----:B-1----:R-:W-:Y:S01]  /*3be0*/  VIADD R18, R101, 0xd ;  /* 0x0000000d65127836 */ /* 0x002fe20000000000 */
[----:B------:R-:W-:Y:S01]  /*3bf0*/  LEA.HI.X.SX32 R15, R15, R0, 0x1, P6 ;  /* 0x000000000f0f7211 */ /* 0x000fe200030f0eff */
[C---:B------:R-:W-:Y:S01]  /*3c00*/  VIADD R21, R17.reuse, UR5 ;  /* 0x0000000511157c36 */ /* 0x040fe20008000000 */
[----:B------:R-:W-:Y:S01]  /*3c10*/  IADD3 R16, P6, PT, R17, R2, RZ ;  /* 0x0000000211107210 */ /* 0x000fe20007fde0ff */
[----:B------:R0:W-:Y:S01]  /*3c20*/  @P1 STG.E.U8 desc[UR8][R12.64], R23 ;  /* 0x000000170c001986 */ /* 0x0001e2000c101108 */
[----:B------:R-:W-:-:S02]  /*3c30*/  ISETP.LT.AND P2, PT, R20, UR15, !P0 ;  /* 0x0000000f14007c0c */ /* 0x000fc4000c741270 */
[----:B------:R-:W-:Y:S01]  /*3c40*/  LEA.HI.X.SX32 R17, R17, R0, 0x1, P6 ;  /* 0x0000000011117211 */ /* 0x000fe200030f0eff */
[----:B------:R1:W-:Y:S01]  /*3c50*/  @P4 STG.E.U8 desc[UR8][R14.64], R29 ;  /* 0x0000001d0e004986 */ /* 0x0003e2000c101108 */
[----:B------:R-:W-:Y:S02]  /*3c60*/  ISETP.LT.AND P4, PT, R18, UR15, !P0 ;  /* 0x0000000f12007c0c */ /* 0x000fe4000c781270 */
[----:B------:R-:W-:Y:S01]  /*3c70*/  IADD3 R18, P6, PT, R21, R2, RZ ;  /* 0x0000000215127210 */ /* 0x000fe20007fde0ff */
[----:B------:R-:W-:Y:S01]  /*3c80*/  VIADD R20, R101, 0xc ;  /* 0x0000000c65147836 */ /* 0x000fe20000000000 */
[----:B------:R-:W-:Y:S02]  /*3c90*/  PRMT R27, R8, 0x7771, RZ ;  /* 0x00007771081b7816 */ /* 0x000fe400000000ff */
[C---:B------:R-:W-:Y:S01]  /*3ca0*/  LEA.HI.X.SX32 R19, R21.reuse, R0, 0x1, P6 ;  /* 0x0000000015137211 */ /* 0x040fe200030f0eff */
[----:B------:R-:W-:Y:S01]  /*3cb0*/  VIADD R21, R21, UR5 ;  /* 0x0000000515157c36 */ /* 0x000fe20008000000 */
[----:B------:R-:W-:Y:S01]  /*3cc0*/  PRMT R25, R9, 0x7770, RZ ;  /* 0x0000777009197816 */ /* 0x000fe200000000ff */
[----:B0-----:R-:W-:Y:S01]  /*3cd0*/  VIADD R13, R101, 0xf ;  /* 0x0000000f650d7836 */ /* 0x001fe20000000000 */
[----:B------:R-:W-:Y:S01]  /*3ce0*/  ISETP.LT.AND P1, PT, R20, UR15, !P0 ;  /* 0x0000000f14007c0c */ /* 0x000fe2000c721270 */
[C---:B-1----:R-:W-:Y:S01]  /*3cf0*/  VIADD R15, R21.reuse, UR5 ;  /* 0x00000005150f7c36 */ /* 0x042fe20008000000 */
[----:B------:R-:W-:Y:S01]  /*3d00*/  IADD3 R12, P6, PT, R21, R2, RZ ;  /* 0x00000002150c7210 */ /* 0x000fe20007fde0ff */
[----:B------:R0:W-:Y:S04]  /*3d10*/  @P3 STG.E.U8 desc[UR8][R16.64], R27 ;  /* 0x0000001b10003986 */ /* 0x0001e8000c101108 */
[----:B------:R1:W-:Y:S01]  /*3d20*/  @P2 STG.E.U8 desc[UR8][R18.64], R25 ;  /* 0x0000001912002986 */ /* 0x0003e2000c101108 */
[----:B------:R-:W-:-:S02]  /*3d30*/  ISETP.LT.AND P2, PT, R13, UR15, !P0 ;  /* 0x0000000f0d007c0c */ /* 0x000fc4000c741270 */
[----:B------:R-:W-:Y:S02]  /*3d40*/  LEA.HI.X.SX32 R13, R21, R0, 0x1, P6 ;  /* 0x00000000150d7211 */ /* 0x000fe400030f0eff */
[C---:B------:R-:W-:Y:S01]  /*3d50*/  IADD3 R14, P6, PT, R15.reuse, R2, RZ ;  /* 0x000000020f0e7210 */ /* 0x040fe20007fde0ff */
[----:B0-----:R-:W-:Y:S01]  /*3d60*/  VIADD R17, R15, UR5 ;  /* 0x000000050f117c36 */ /* 0x001fe20008000000 */
[----:B------:R-:W-:Y:S01]  /*3d70*/  PRMT R23, R9, 0x7771, RZ ;  /* 0x0000777109177816 */ /* 0x000fe200000000ff */
[C---:B------:R-:W-:Y:S01]  /*3d80*/  VIADD R20, R101.reuse, 0xe ;  /* 0x0000000e65147836 */ /* 0x040fe20000000000 */
[----:B------:R-:W-:Y:S01]  /*3d90*/  PRMT R27, R10, 0x7770, RZ ;  /* 0x000077700a1b7816 */ /* 0x000fe200000000ff */
        /* <DEDUP_REMOVED lines=14> */
[----:B0-----:R-:W-:Y:S01]  /*3e80*/  PRMT R23, R11, 0x7770, RZ ;  /* 0x000077700b177816 */ /* 0x001fe200000000ff */
[----:B------:R-:W-:Y:S01]  /*3e90*/  VIADD R13, R101, 0x13 ;  /* 0x00000013650d7836 */ /* 0x000fe20000000000 */
        /* <DEDUP_REMOVED lines=9> */
[----:B------:R-:W-:Y:S02]  /*3f30*/  PRMT R25, R11, 0x7771, RZ ;  /* 0x000077710b197816 */ /* 0x000fe400000000ff */
[----:B------:R-:W-:Y:S01]  /*3f40*/  PRMT R27, R4, 0x7772, RZ ;  /* 0x00007772041b7816 */ /* 0x000fe200000000ff */
[----:B-1----:R-:W-:Y:S01]  /*3f50*/  VIADD R18, R101, 0x15 ;  /* 0x0000001565127836 */ /* 0x002fe20000000000 */
[----:B------:R-:W-:Y:S01]  /*3f60*/  LEA.HI.X.SX32 R15, R15, R0, 0x1, P6 ;  /* 0x000000000f0f7211 */ /* 0x000fe200030f0eff */
[----:B------:R-:W-:Y:S01]  /*3f70*/  VIADD R20, R101, 0x12 ;  /* 0x0000001265147836 */ /* 0x000fe20000000000 */
[C---:B------:R-:W-:Y:S01]  /*3f80*/  IADD3 R16, P6, PT, R17.reuse, R2, RZ ;  /* 0x0000000211107210 */ /* 0x040fe20007fde0ff */
[C---:B------:R-:W-:Y:S01]  /*3f90*/  VIADD R21, R17.reuse, UR5 ;  /* 0x0000000511157c36 */ /* 0x040fe20008000000 */
[----:B------:R0:W-:Y:S02]  /*3fa0*/  @P2 STG.E.U8 desc[UR8][R12.64], R25 ;  /* 0x000000190c002986 */ /* 0x0001e4000c101108 */
[----:B------:R-:W-:-:S02]  /*3fb0*/  LEA.HI.X.SX32 R17, R17, R0, 0x1, P6 ;  /* 0x0000000011117211 */ /* 0x000fc400030f0eff */
[----:B------:R1:W-:Y:S01]  /*3fc0*/  @P5 STG.E.U8 desc[UR8][R14.64], R27 ;  /* 0x0000001b0e005986 */ /* 0x0003e2000c101108 */
[----:B------:R-:W-:Y:S02]  /*3fd0*/  ISETP.LT.AND P5, PT, R18, UR15, !P0 ;  /* 0x0000000f12007c0c */ /* 0x000fe4000c7a1270 */
[----:B------:R-:W-:Y:S02]  /*3fe0*/  ISETP.LT.AND P4, PT, R20, UR15, !P0 ;  /* 0x0000000f14007c0c */ /* 0x000fe4000c781270 */
[----:B------:R-:W-:Y:S02]  /*3ff0*/  IADD3 R18, P6, PT, R21, R2, RZ ;  /* 0x0000000215127210 */ /* 0x000fe40007fde0ff */
[----:B------:R-:W-:Y:S01]  /*4000*/  PRMT R23, R4, 0x7773, RZ ;  /* 0x0000777304177816 */ /* 0x000fe200000000ff */
[----:B------:R-:W-:Y:S01]  /*4010*/  VIADD R4, R101, 0x16 ;  /* 0x0000001665047836 */ /* 0x000fe20000000000 */
[C---:B------:R-:W-:Y:S01]  /*4020*/  LEA.HI.X.SX32 R19, R21.reuse, R0, 0x1, P6 ;  /* 0x0000000015137211 */ /* 0x040fe200030f0eff */
[----:B------:R-:W-:-:S02]  /*4030*/  VIADD R21, R21, UR5 ;  /* 0x0000000515157c36 */ /* 0x000fc40008000000 */
[----:B------:R-:W-:Y:S01]  /*4040*/  VIADD R20, R101, 0x14 ;  /* 0x0000001465147836 */ /* 0x000fe20000000000 */
[----:B------:R2:W-:Y:S01]  /*4050*/  @P1 STG.E.U8 desc[UR8][R16.64], R23 ;  /* 0x0000001710001986 */ /* 0x0005e2000c101108 */
[----:B0-----:R-:W-:Y:S02]  /*4060*/  PRMT R25, R5, 0x7772, RZ ;  /* 0x0000777205197816 */ /* 0x001fe400000000ff */
[----:B------:R-:W-:Y:S01]  /*4070*/  ISETP.LT.AND P1, PT, R4, UR15, !P0 ;  /* 0x0000000f04007c0c */ /* 0x000fe2000c721270 */
[----:B------:R-:W-:Y:S01]  /*4080*/  VIADD R4, R101, 0x17 ;  /* 0x0000001765047836 */ /* 0x000fe20000000000 */
[C---:B------:R-:W-:Y:S01]  /*4090*/  IADD3 R12, P6, PT, R21.reuse, R2, RZ ;  /* 0x00000002150c7210 */ /* 0x040fe20007fde0ff */
[----:B-1----:R-:W-:Y:S01]  /*40a0*/  VIADD R15, R21, UR5 ;  /* 0x00000005150f7c36 */ /* 0x002fe20008000000 */
[----:B------:R-:W-:Y:S01]  /*40b0*/  ISETP.LT.AND P2, PT, R20, UR15, !P0 ;  /* 0x0000000f14007c0c */ /* 0x000fe2000c741270 */
[----:B------:R0:W-:Y:S01]  /*40c0*/  @P4 STG.E.U8 desc[UR8][R18.64], R25 ;  /* 0x0000001912004986 */ /* 0x0001e2000c101108 */
[----:B------:R-:W-:Y:S01]  /*40d0*/  ISETP.LT.AND P4, PT, R4, UR15, !P0 ;  /* 0x0000000f04007c0c */ /* 0x000fe2000c781270 */
[----:B------:R-:W-:Y:S01]  /*40e0*/  VIADD R14, R101, 0x18 ;  /* 0x00000018650e7836 */ /* 0x000fe20000000000 */
[----:B------:R-:W-:-:S02]  /*40f0*/  LEA.HI.X.SX32 R13, R21, R0, 0x1, P6 ;  /* 0x00000000150d7211 */ /* 0x000fc400030f0eff */
[----:B--2---:R-:W-:Y:S01]  /*4100*/  PRMT R23, R5, 0x7773, RZ ;  /* 0x0000777305177816 */ /* 0x004fe200000000ff */
[C---:B------:R-:W-:Y:S01]  /*4110*/  VIADD R17, R15.reuse, UR5 ;  /* 0x000000050f117c36 */ /* 0x040fe20008000000 */
[----:B------:R-:W-:Y:S01]  /*4120*/  IADD3 R4, P6, PT, R15, R2, RZ ;  /* 0x000000020f047210 */ /* 0x000fe20007fde0ff */
[----:B------:R-:W-:Y:S01]  /*4130*/  VIADD R16, R101, 0x19 ;  /* 0x0000001965107836 */ /* 0x000fe20000000000 */
[----:B------:R-:W-:Y:S01]  /*4140*/  PRMT R21, R6, 0x7772, RZ ;  /* 0x0000777206157816 */ /* 0x000fe200000000ff */
[----:B------:R1:W-:Y:S01]  /*4150*/  @P3 STG.E.U8 desc[UR8][R12.64], R23 ;  /* 0x000000170c003986 */ /* 0x0003e2000c101108 */
[----:B------:R-:W-:Y:S01]  /*4160*/  LEA.HI.X.SX32 R5, R15, R0, 0x1, P6 ;  /* 0x000000000f057211 */ /* 0x000fe200030f0eff */
[C---:B0-----:R-:W-:Y:S01]  /*4170*/  VIADD R19, R17.reuse, UR5 ;  /* 0x0000000511137c36 */ /* 0x041fe20008000000 */
[----:B------:R-:W-:Y:S02]  /*4180*/  ISETP.LT.AND P3, PT, R14, UR15, !P0 ;  /* 0x0000000f0e007c0c */ /* 0x000fe4000c761270 */
[----:B------:R-:W-:Y:S01]  /*4190*/  IADD3 R14, P6, PT, R17, R2, RZ ;  /* 0x00000002110e7210 */ /* 0x000fe20007fde0ff */
[----:B------:R0:W-:Y:S01]  /*41a0*/  @P2 STG.E.U8 desc[UR8][R4.64], R21 ;  /* 0x0000001504002986 */ /* 0x0001e2000c101108 */
[----:B------:R-:W-:-:S02]  /*41b0*/  ISETP.LT.AND P2, PT, R16, UR15, !P0 ;  /* 0x0000000f10007c0c */ /* 0x000fc4000c741270 */
[----:B------:R-:W-:Y:S02]  /*41c0*/  LEA.HI.X.SX32 R15, R17, R0, 0x1, P6 ;  /* 0x00000000110f7211 */ /* 0x000fe400030f0eff */
[C---:B------:R-:W-:Y:S02]  /*41d0*/  IADD3 R16, P6, PT, R19.reuse, R2, RZ ;  /* 0x0000000213107210 */ /* 0x040fe40007fde0ff */
[----:B------:R-:W-:Y:S02]  /*41e0*/  PRMT R25, R6, 0x7773, RZ ;  /* 0x0000777306197816 */ /* 0x000fe400000000ff */
[C---:B------:R-:W-:Y:S01]  /*41f0*/  LEA.HI.X.SX32 R17, R19.reuse, R0, 0x1, P6 ;  /* 0x0000000013117211 */ /* 0x040fe200030f0eff */
[----:B------:R-:W-:Y:S01]  /*4200*/  VIADD R19, R19, UR5 ;  /* 0x0000000513137c36 */ /* 0x000fe20008000000 */
[----:B-1----:R-:W-:Y:S01]  /*4210*/  PRMT R23, R7, 0x7772, RZ ;  /* 0x0000777207177816 */ /* 0x002fe200000000ff */
[C---:B0-----:R-:W-:Y:S01]  /*4220*/  VIADD R5, R101.reuse, 0x1b ;  /* 0x0000001b65057836 */ /* 0x041fe20000000000 */
[----:B------:R0:W-:Y:S01]  /*4230*/  @P5 STG.E.U8 desc[UR8][R14.64], R25 ;  /* 0x000000190e005986 */ /* 0x0001e2000c101108 */
[----:B------:R-:W-:Y:S01]  /*4240*/  VIADD R6, R101, 0x1a ;  /* 0x0000001a65067836 */ /* 0x000fe20000000000 */
[C---:B------:R-:W-:Y:S01]  /*4250*/  IADD3 R4, P5, PT, R19.reuse, R2, RZ ;  /* 0x0000000213047210 */ /* 0x040fe20007fbe0ff */
[----:B------:R-:W-:Y:S01]  /*4260*/  VIADD R13, R19, UR5 ;  /* 0x00000005130d7c36 */ /* 0x000fe20008000000 */
[----:B------:R1:W-:Y:S01]  /*4270*/  @P1 STG.E.U8 desc[UR8][R16.64], R23 ;  /* 0x0000001710001986 */ /* 0x0003e2000c101108 */
[----:B------:R-:W-:Y:S01]  /*4280*/  ISETP.LT.AND P1, PT, R5, UR15, !P0 ;  /* 0x0000000f05007c0c */ /* 0x000fe2000c721270 */
[----:B------:R-:W-:Y:S01]  /*4290*/  VIADD R12, R101, 0x1c ;  /* 0x0000001c650c7836 */ /* 0x000fe20000000000 */
[----:B------:R-:W-:-:S02]  /*42a0*/  ISETP.LT.AND P6, PT, R6, UR15, !P0 ;  /* 0x0000000f06007c0c */ /* 0x000fc4000c7c1270 */
[----:B------:R-:W-:Y:S01]  /*42b0*/  LEA.HI.X.SX32 R5, R19, R0, 0x1, P5 ;  /* 0x0000000013057211 */ /* 0x000fe200028f0eff */
[----:B------:R-:W-:Y:S01]  /*42c0*/  VIADD R19, R13, UR5 ;  /* 0x000000050d137c36 */ /* 0x000fe20008000000 */
[----:B------:R-:W-:Y:S02]  /*42d0*/  PRMT R21, R7, 0x7773, RZ ;  /* 0x0000777307157816 */ /* 0x000fe400000000ff */
[----:B------:R-:W-:-:S03]  /*42e0*/  IADD3 R6, P5, PT, R13, R2, RZ ;  /* 0x000000020d067210 */ /* 0x000fc60007fbe0ff */
[----:B------:R-:W-:Y:S01]  /*42f0*/  @P4 STG.E.U8 desc[UR8][R4.64], R21 ;  /* 0x0000001504004986 */ /* 0x000fe2000c101108 */
[----:B------:R-:W-:Y:S02]  /*4300*/  LEA.HI.X.SX32 R7, R13, R0, 0x1, P5 ;  /* 0x000000000d077211 */ /* 0x000fe400028f0eff */
[----:B------:R-:W-:Y:S02]  /*4310*/  ISETP.LT.AND P5, PT, R12, UR15, !P0 ;  /* 0x0000000f0c007c0c */ /* 0x000fe4000c7a1270 */
[----:B------:R-:W-:Y:S01]  /*4320*/  IADD3 R12, P4, PT, R19, R2, RZ ;  /* 0x00000002130c7210 */ /* 0x000fe20007f9e0ff */
[----:B0-----:R-:W-:Y:S01]  /*4330*/  VIADD R14, R101, 0x1e ;  /* 0x0000001e650e7836 */ /* 0x001fe20000000000 */
[C---:B------:R-:W-:Y:S02]  /*4340*/  PRMT R25, R8.reuse, 0x7772, RZ ;  /* 0x0000777208197816 */ /* 0x040fe400000000ff */
[C---:B------:R-:W-:Y:S01]  /*4350*/  LEA.HI.X.SX32 R13, R19.reuse, R0, 0x1, P4 ;  /* 0x00000000130d7211 */ /* 0x040fe200020f0eff */
[----:B------:R-:W-:Y:S01]  /*4360*/  VIADD R19, R19, UR5 ;  /* 0x0000000513137c36 */ /* 0x000fe20008000000 */
[----:B------:R-:W-:Y:S01]  /*4370*/  PRMT R27, R8, 0x7773, RZ ;  /* 0x00007773081b7816 */ /* 0x000fe200000000ff */
[----:B------:R0:W-:Y:S01]  /*4380*/  @P3 STG.E.U8 desc[UR8][R6.64], R25 ;  /* 0x0000001906003986 */ /* 0x0001e2000c101108 */
[----:B------:R-:W-:Y:S01]  /*4390*/  VIADD R15, R101, 0x1d ;  /* 0x0000001d650f7836 */ /* 0x000fe20000000000 */
[----:B------:R-:W-:Y:S01]  /*43a0*/  ISETP.LT.AND P3, PT, R14, UR15, !P0 ;  /* 0x0000000f0e007c0c */ /* 0x000fe2000c761270 */
[C---:B-1----:R-:W-:Y:S01]  /*43b0*/  VIADD R17, R19.reuse, UR5 ;  /* 0x0000000513117c36 */ /* 0x042fe20008000000 */
[----:B------:R1:W-:Y:S01]  /*43c0*/  @P2 STG.E.U8 desc[UR8][R12.64], R27 ;  /* 0x0000001b0c002986 */ /* 0x0003e2000c101108 */
[----:B------:R-:W-:-:S02]  /*43d0*/  IADD3 R14, P2, PT, R19, R2, RZ ;  /* 0x00000002130e7210 */ /* 0x000fc40007f5e0ff */
[----:B------:R-:W-:Y:S01]  /*43e0*/  ISETP.LT.AND P4, PT, R15, UR15, !P0 ;  /* 0x0000000f0f007c0c */ /* 0x000fe2000c781270 */
[----:B------:R-:W-:Y:S01]  /*43f0*/  VIADD R16, R101, 0x1f ;  /* 0x0000001f65107836 */ /* 0x000fe20000000000 */
[----:B------:R-:W-:Y:S01]  /*4400*/  LEA.HI.X.SX32 R15, R19, R0, 0x1, P2 ;  /* 0x00000000130f7211 */ /* 0x000fe200010f0eff */
[----:B------:R-:W2:Y:S01]  /*4410*/  LDS.128 R4, [R3] ;  /* 0x0000000003047984 */ /* 0x000ea20000000c00 */
[C---:B------:R-:W-:Y:S01]  /*4420*/  IADD3 R8, P2, PT, R17.reuse, R2, RZ ;  /* 0x0000000211087210 */ /* 0x040fe20007f5e0ff */
[----:B------:R-:W-:Y:S01]  /*4430*/  VIADD R19, R17, UR5 ;  /* 0x0000000511137c36 */ /* 0x000fe20008000000 */
[C---:B0-----:R-:W-:Y:S02]  /*4440*/  PRMT R25, R9.reuse, 0x7772, RZ ;  /* 0x0000777209197816 */ /* 0x041fe400000000ff */
[----:B------:R-:W-:Y:S02]  /*4450*/  PRMT R23, R9, 0x7773, RZ ;  /* 0x0000777309177816 */ /* 0x000fe400000000ff */
[----:B------:R-:W-:Y:S01]  /*4460*/  LEA.HI.X.SX32 R9, R17, R0, 0x1, P2 ;  /* 0x0000000011097211 */ /* 0x000fe200010f0eff */
[----:B------:R0:W-:Y:S01]  /*4470*/  @P6 STG.E.U8 desc[UR8][R14.64], R25 ;  /* 0x000000190e006986 */ /* 0x0001e2000c101108 */
[----:B------:R-:W-:Y:S01]  /*4480*/  ISETP.LT.AND P2, PT, R16, UR15, !P0 ;  /* 0x0000000f10007c0c */ /* 0x000fe2000c741270 */
[----:B------:R-:W-:Y:S01]  /*4490*/  VIADD R16, R101, 0x20 ;  /* 0x0000002065107836 */ /* 0x000fe20000000000 */
[C---:B-1----:R-:W-:Y:S01]  /*44a0*/  IADD3 R12, P6, PT, R19.reuse, R2, RZ ;  /* 0x00000002130c7210 */ /* 0x042fe20007fde0ff */
[C---:B------:R-:W-:Y:S01]  /*44b0*/  VIADD R21, R19.reuse, UR5 ;  /* 0x0000000513157c36 */ /* 0x040fe20008000000 */
[----:B------:R1:W-:Y:S02]  /*44c0*/  @P1 STG.E.U8 desc[UR8][R8.64], R23 ;  /* 0x0000001708001986 */ /* 0x0003e4000c101108 */
[----:B------:R-:W-:-:S02]  /*44d0*/  LEA.HI.X.SX32 R13, R19, R0, 0x1, P6 ;  /* 0x00000000130d7211 */ /* 0x000fc400030f0eff */
[----:B------:R-:W-:Y:S02]  /*44e0*/  ISETP.LT.AND P1, PT, R16, UR15, !P0 ;  /* 0x0000000f10007c0c */ /* 0x000fe4000c721270 */
[C---:B------:R-:W-:Y:S02]  /*44f0*/  IADD3 R16, P6, PT, R21.reuse, R2, RZ ;  /* 0x0000000215107210 */ /* 0x040fe40007fde0ff */
[C---:B------:R-:W-:Y:S02]  /*4500*/  PRMT R19, R10.reuse, 0x7772, RZ ;  /* 0x000077720a137816 */ /* 0x040fe400000000ff */
[C---:B------:R-:W-:Y:S01]  /*4510*/  LEA.HI.X.SX32 R17, R21.reuse, R0, 0x1, P6 ;  /* 0x0000000015117211 */ /* 0x040fe200030f0eff */
[----:B------:R-:W-:Y:S01]  /*4520*/  VIADD R21, R21, UR5 ;  /* 0x0000000515157c36 */ /* 0x000fe20008000000 */
[----:B0-----:R-:W-:Y:S01]  /*4530*/  PRMT R25, R10, 0x7773, RZ ;  /* 0x000077730a197816 */ /* 0x001fe200000000ff */
[----:B-1----:R-:W-:Y:S01]  /*4540*/  VIADD R9, R101, 0x22 ;  /* 0x0000002265097836 */ /* 0x002fe20000000000 */
[----:B------:R0:W-:Y:S02]  /*4550*/  @P5 STG.E.U8 desc[UR8][R12.64], R19 ;  /* 0x000000130c005986 */ /* 0x0001e4000c101108 */
[C---:B------:R-:W-:Y:S01]  /*4560*/  IADD3 R8, P6, PT, R21.reuse, R2, RZ ;  /* 0x0000000215087210 */ /* 0x040fe20007fde0ff */
[----:B------:R-:W-:Y:S01]  /*4570*/  VIADD R15, R21, UR5 ;  /* 0x00000005150f7c36 */ /* 0x000fe20008000000 */
[----:B------:R2:W-:Y:S01]  /*4580*/  @P4 STG.E.U8 desc[UR8][R16.64], R25 ;  /* 0x0000001910004986 */ /* 0x0005e2000c101108 */
[----:B------:R-:W-:-:S02]  /*4590*/  ISETP.LT.AND P4, PT, R9, UR15, !P0 ;  /* 0x0000000f09007c0c */ /* 0x000fc4000c781270 */
[----:B------:R-:W-:Y:S02]  /*45a0*/  LEA.HI.X.SX32 R9, R21, R0, 0x1, P6 ;  /* 0x0000000015097211 */ /* 0x000fe400030f0eff */
[----:B------:R-:W-:Y:S02]  /*45b0*/  PRMT R21, R11, 0x7772, RZ ;  /* 0x000077720b157816 */ /* 0x000fe400000000ff */
[----:B------:R-:W-:Y:S01]  /*45c0*/  IADD3 R10, P6, PT, R15, R2, RZ ;  /* 0x000000020f0a7210 */ /* 0x000fe20007fde0ff */
[----:B0-----:R-:W-:Y:S02]  /*45d0*/  VIADD R12, R101, 0x23 ;  /* 0x00000023650c7836 */ /* 0x001fe40000000000 */
[----:B------:R-:W-:Y:S01]  /*45e0*/  VIADD R19, R15, UR5 ;  /* 0x000000050f137c36 */ /* 0x000fe20008000000 */
[----:B------:R-:W-:Y:S01]  /*45f0*/  PRMT R23, R11, 0x7773, RZ ;  /* 0x000077730b177816 */ /* 0x000fe200000000ff */
[----:B------:R0:W-:Y:S01]  /*4600*/  @P3 STG.E.U8 desc[UR8][R8.64], R21 ;  /* 0x0000001508003986 */ /* 0x0001e2000c101108 */
[----:B------:R-:W-:-:S02]  /*4610*/  LEA.HI.X.SX32 R11, R15, R0, 0x1, P6 ;  /* 0x000000000f0b7211 */ /* 0x000fc400030f0eff */
[----:B------:R-:W-:Y:S02]  /*4620*/  ISETP.LT.AND P3, PT, R12, UR15, !P0 ;  /* 0x0000000f0c007c0c */ /* 0x000fe4000c761270 */
[----:B------:R-:W-:Y:S01]  /*4630*/  IADD3 R12, P6, PT, R19, R2, RZ ;  /* 0x00000002130c7210 */ /* 0x000fe20007fde0ff */
[C---:B------:R-:W-:Y:S02]  /*4640*/  VIADD R14, R101.reuse, 0x24 ;  /* 0x00000024650e7836 */ /* 0x040fe40000000000 */
[----:B------:R-:W-:Y:S01]  /*4650*/  VIADD R18, R101, 0x21 ;  /* 0x0000002165127836 */ /* 0x000fe20000000000 */
[C---:B------:R-:W-:Y:S01]  /*4660*/  LEA.HI.X.SX32 R13, R19.reuse, R0, 0x1, P6 ;  /* 0x00000000130d7211 */ /* 0x040fe200030f0eff */
[----:B------:R-:W-:Y:S01]  /*4670*/  VIADD R19, R19, UR5 ;  /* 0x0000000513137c36 */ /* 0x000fe20008000000 */
[----:B--2---:R-:W-:Y:S01]  /*4680*/  PRMT R25, R4, 0x7770, RZ ;  /* 0x0000777004197816 */ /* 0x004fe200000000ff */
[----:B------:R1:W-:Y:S01]  /*4690*/  @P2 STG.E.U8 desc[UR8][R10.64], R23 ;  /* 0x000000170a002986 */ /* 0x0003e2000c101108 */
[----:B------:R-:W-:Y:S01]  /*46a0*/  VIADD R15, R101, 0x25 ;  /* 0x00000025650f7836 */ /* 0x000fe20000000000 */
[----:B------:R-:W-:Y:S01]  /*46b0*/  ISETP.LT.AND P2, PT, R14, UR15, !P0 ;  /* 0x0000000f0e007c0c */ /* 0x000fe2000c741270 */
[----:B0-----:R-:W-:Y:S01]  /*46c0*/  VIADD R9, R19, UR5 ;  /* 0x0000000513097c36 */ /* 0x001fe20008000000 */
[----:B------:R-:W-:-:S02]  /*46d0*/  ISETP.LT.AND P5, PT, R18, UR15, !P0 ;  /* 0x0000000f12007c0c */ /* 0x000fc4000c7a1270 */
[----:B------:R-:W-:Y:S01]  /*46e0*/  IADD3 R14, P6, PT, R19, R2, RZ ;  /* 0x00000002130e7210 */ /* 0x000fe20007fde0ff */
[----:B------:R0:W-:Y:S01]  /*46f0*/  @P1 STG.E.U8 desc[UR8][R12.64], R25 ;  /* 0x000000190c001986 */ /* 0x0001e2000c101108 */
[----:B------:R-:W-:Y:S02]  /*4700*/  ISETP.LT.AND P1, PT, R15, UR15, !P0 ;  /* 0x0000000f0f007c0c */ /* 0x000fe4000c721270 */
[----:B------:R-:W-:Y:S02]  /*4710*/  LEA.HI.X.SX32 R15, R19, R0, 0x1, P6 ;  /* 0x00000000130f7211 */ /* 0x000fe400030f0eff */
[C---:B------:R-:W-:Y:S01]  /*4720*/  IADD3 R16, P6, PT, R9.reuse, R2, RZ ;  /* 0x0000000209107210 */ /* 0x040fe20007fde0ff */
[----:B-1----:R-:W-:Y:S01]  /*4730*/  VIADD R11, R9, UR5 ;  /* 0x00000005090b7c36 */ /* 0x002fe20008000000 */
[----:B------:R-:W-:Y:S01]  /*4740*/  PRMT R21, R4, 0x7771, RZ ;  /* 0x0000777104157816 */ /* 0x000fe200000000ff */
[----:B------:R-:W-:Y:S01]  /*4750*/  VIADD R8, R101, 0x26 ;  /* 0x0000002665087836 */ /* 0x000fe20000000000 */
[----:B------:R-:W-:Y:S01]  /*4760*/  PRMT R23, R5, 0x7770, RZ ;  /* 0x0000777005177816 */ /* 0x000fe200000000ff */
[----:B------:R-:W-:Y:S01]  /*4770*/  VIADD R18, R101, 0x27 ;  /* 0x0000002765127836 */ /* 0x000fe20000000000 */
[----:B------:R-:W-:Y:S01]  /*4780*/  LEA.HI.X.SX32 R17, R9, R0, 0x1, P6 ;  /* 0x0000000009117211 */ /* 0x000fe200030f0eff */
[C---:B------:R-:W-:Y:S01]  /*4790*/  VIADD R19, R11.reuse, UR5 ;  /* 0x000000050b137c36 */ /* 0x040fe20008000000 */
[----:B0-----:R-:W-:Y:S01]  /*47a0*/  IADD3 R12, P6, PT, R11, R2, RZ ;  /* 0x000000020b0c7210 */ /* 0x001fe20007fde0ff */
[----:B------:R0:W-:Y:S01]  /*47b0*/  @P5 STG.E.U8 desc[UR8][R14.64], R21 ;  /* 0x000000150e005986 */ /* 0x0001e2000c101108 */
[----:B------:R-:W-:-:S02]  /*47c0*/  ISETP.LT.AND P5, PT, R8, UR15, !P0 ;  /* 0x0000000f08007c0c */ /* 0x000fc4000c7a1270 */
[----:B------:R-:W-:Y:S01]  /*47d0*/  LEA.HI.X.SX32 R13, R11, R0, 0x1, P6 ;  /* 0x000000000b0d7211 */ /* 0x000fe200030f0eff */
[----:B------:R1:W-:Y:S01]  /*47e0*/  @P4 STG.E.U8 desc[UR8][R16.64], R23 ;  /* 0x0000001710004986 */ /* 0x0003e2000c101108 */
[----:B------:R-:W-:Y:S02]  /*47f0*/  PRMT R25, R5, 0x7771, RZ ;  /* 0x0000777105197816 */ /* 0x000fe400000000ff */
[----:B------:R-:W-:Y:S01]  /*4800*/  ISETP.LT.AND P4, PT, R18, UR15, !P0 ;  /* 0x0000000f12007c0c */ /* 0x000fe2000c781270 */
[----:B------:R-:W2:Y:S01]  /*4810*/  LDS.128 R8, [R3+0x2000] ;  /* 0x0020000003087984 */ /* 0x000ea20000000c00 */
[----:B------:R-:W-:Y:S01]  /*4820*/  IADD3 R18, P6, PT, R19, R2, RZ ;  /* 0x0000000213127210 */ /* 0x000fe20007fde0ff */
[----:B0-----:R-:W-:Y:S02]  /*4830*/  VIADD R14, R101, 0x28 ;  /* 0x00000028650e7836 */ /* 0x001fe40000000000 */
[C---:B------:R-:W-:Y:S01]  /*4840*/  VIADD R21, R19.reuse, UR5 ;  /* 0x0000000513157c36 */ /* 0x040fe20008000000 */
[----:B------:R0:W-:Y:S01]  /*4850*/  @P3 STG.E.U8 desc[UR8][R12.64], R25 ;  /* 0x000000190c003986 */ /* 0x0001e2000c101108 */
[----:B------:R-:W-:-:S02]  /*4860*/  LEA.HI.X.SX32 R19, R19, R0, 0x1, P6 ;  /* 0x0000000013137211 */ /* 0x000fc400030f0eff */
[----:B------:R-:W-:Y:S02]  /*4870*/  ISETP.LT.AND P3, PT, R14, UR15, !P0 ;  /* 0x0000000f0e007c0c */ /* 0x000fe4000c761270 */
[----:B------:R-:W-:-:S04]  /*4880*/  IADD3 R14, P6, PT, R21, R2, RZ ;  /* 0x00000002150e7210 */ /* 0x000fc80007fde0ff */
[C---:B------:R-:W-:Y:S01]  /*4890*/  LEA.HI.X.SX32 R15, R21.reuse, R0, 0x1, P6 ;  /* 0x00000000150f7211 */ /* 0x040fe200030f0eff */
[----:B------:R-:W-:Y:S01]  /*48a0*/  VIADD R21, R21, UR5 ;  /* 0x0000000515157c36 */ /* 0x000fe20008000000 */
[C---:B-1----:R-:W-:Y:S01]  /*48b0*/  PRMT R23, R6.reuse, 0x7770, RZ ;  /* 0x0000777006177816 */ /* 0x042fe200000000ff */
[----:B------:R-:W-:Y:S02]  /*48c0*/  VIADD R16, R101, 0x29 ;  /* 0x0000002965107836 */ /* 0x000fe40000000000 */
[C---:B------:R-:W-:Y:S01]  /*48d0*/  VIADD R17, R21.reuse, UR5 ;  /* 0x0000000515117c36 */ /* 0x040fe20008000000 */
[----:B0-----:R-:W-:Y:S01]  /*48e0*/  IADD3 R12, P6, PT, R21, R2, RZ ;  /* 0x00000002150c7210 */ /* 0x001fe20007fde0ff */
[----:B------:R0:W-:Y:S01]  /*48f0*/  @P2 STG.E.U8 desc[UR8][R18.64], R23 ;  /* 0x0000001712002986 */ /* 0x0001e2000c101108 */
[----:B------:R-:W-:Y:S02]  /*4900*/  PRMT R27, R6, 0x7771, RZ ;  /* 0x00007771061b7816 */ /* 0x000fe400000000ff */
[----:B------:R-:W-:-:S02]  /*4910*/  ISETP.LT.AND P2, PT, R16, UR15, !P0 ;  /* 0x0000000f10007c0c */ /* 0x000fc4000c741270 */
[----:B------:R-:W-:Y:S02]  /*4920*/  LEA.HI.X.SX32 R13, R21, R0, 0x1, P6 ;  /* 0x00000000150d7211 */ /* 0x000fe400030f0eff */
[C---:B------:R-:W-:Y:S01]  /*4930*/  IADD3 R16, P6, PT, R17.reuse, R2, RZ ;  /* 0x0000000211107210 */ /* 0x040fe20007fde0ff */
[----:B------:R1:W-:Y:S01]  /*4940*/  @P1 STG.E.U8 desc[UR8][R14.64], R27 ;  /* 0x0000001b0e001986 */ /* 0x0003e2000c101108 */
[C---:B0-----:R-:W-:Y:S02]  /*4950*/  VIADD R19, R17.reuse, UR5 ;  /* 0x0000000511137c36 */ /* 0x041fe40008000000 */
[----:B------:R-:W-:Y:S02]  /*4960*/  LEA.HI.X.SX32 R17, R17, R0, 0x1, P6 ;  /* 0x0000000011117211 */ /* 0x000fe400030f0eff */
[C---:B------:R-:W-:Y:S01]  /*4970*/  VIADD R21, R19.reuse, UR5 ;  /* 0x0000000513157c36 */ /* 0x040fe20008000000 */
[----:B-1----:R-:W-:Y:S01]  /*4980*/  IADD3 R14, P6, PT, R19, R2, RZ ;  /* 0x00000002130e7210 */ /* 0x002fe20007fde0ff */
[----:B------:R-:W-:-:S03]  /*4990*/  VIADD R3, R101, 0x2a ;  /* 0x0000002a65037836 */ /* 0x000fc60000000000 */
[----:B------:R-:W-:Y:S02]  /*49a0*/  LEA.HI.X.SX32 R15, R19, R0, 0x1, P6 ;  /* 0x00000000130f7211 */ /* 0x000fe400030f0eff */
[----:B------:R-:W-:Y:S02]  /*49b0*/  IADD3 R18, P6, PT, R21, R2, RZ ;  /* 0x0000000215127210 */ /* 0x000fe40007fde0ff */
[----:B------:R-:W-:Y:S02]  /*49c0*/  PRMT R25, R7, 0x7770, RZ ;  /* 0x0000777007197816 */ /* 0x000fe400000000ff */
[----:B------:R-:W-:Y:S01]  /*49d0*/  ISETP.LT.AND P1, PT, R3, UR15, !P0 ;  /* 0x0000000f03007c0c */ /* 0x000fe2000c721270 */
[----:B------:R-:W-:Y:S01]  /*49e0*/  VIADD R3, R101, 0x2b ;  /* 0x0000002b65037836 */ /* 0x000fe20000000000 */
[----:B------:R-:W-:Y:S02]  /*49f0*/  PRMT R23, R7, 0x7771, RZ ;  /* 0x0000777107177816 */ /* 0x000fe400000000ff */
[C---:B------:R-:W-:Y:S01]  /*4a00*/  LEA.HI.X.SX32 R19, R21.reuse, R0, 0x1, P6 ;  /* 0x0000000015137211 */ /* 0x040fe200030f0eff */
[----:B------:R-:W-:Y:S01]  /*4a10*/  VIADD R21, R21, UR5 ;  /* 0x0000000515157c36 */ /* 0x000fe20008000000 */
[----:B------:R0:W-:Y:S01]  /*4a20*/  @P5 STG.E.U8 desc[UR8][R12.64], R25 ;  /* 0x000000190c005986 */ /* 0x0001e2000c101108 */
[----:B--2---:R-:W-:-:S02]  /*4a30*/  PRMT R27, R8, 0x7770, RZ ;  /* 0x00007770081b7816 */ /* 0x004fc400000000ff */
[----:B------:R-:W-:Y:S01]  /*4a40*/  ISETP.LT.AND P5, PT, R3, UR15, !P0 ;  /* 0x0000000f03007c0c */ /* 0x000fe2000c7a1270 */
[----:B------:R1:W-:Y:S01]  /*4a50*/  @P4 STG.E.U8 desc[UR8][R16.64], R23 ;  /* 0x0000001710004986 */ /* 0x0003e2000c101108 */
[----:B------:R-:W-:-:S03]  /*4a60*/  VIADD R3, R101, 0x2c ;  /* 0x0000002c65037836 */ /* 0x000fc60000000000 */
[----:B------:R2:W-:Y:S01]  /*4a70*/  @P3 STG.E.U8 desc[UR8][R14.64], R27 ;  /* 0x0000001b0e003986 */ /* 0x0005e2000c101108 */
[C---:B0-----:R-:W-:Y:S01]  /*4a80*/  IADD3 R12, P6, PT, R21.reuse, R2, RZ ;  /* 0x00000002150c7210 */ /* 0x041fe20007fde0ff */
[----:B-1----:R-:W-:-:S03]  /*4a90*/  VIADD R17, R21, UR5 ;  /* 0x0000000515117c36 */ /* 0x002fc60008000000 */
[----:B------:R-:W-:Y:S02]  /*4aa0*/  LEA.HI.X.SX32 R13, R21, R0, 0x1, P6 ;  /* 0x00000000150d7211 */ /* 0x000fe400030f0eff */
[----:B------:R-:W-:Y:S01]  /*4ab0*/  ISETP.LT.AND P4, PT, R3, UR15, !P0 ;  /* 0x0000000f03007c0c */ /* 0x000fe2000c781270 */
[C---:B------:R-:W-:Y:S01]  /*4ac0*/  VIADD R21, R17.reuse, UR5 ;  /* 0x0000000511157c36 */ /* 0x040fe20008000000 */
[----:B--2---:R-:W-:Y:S01]  /*4ad0*/  IADD3 R14, P6, PT, R17, R2, RZ ;  /* 0x00000002110e7210 */ /* 0x004fe20007fde0ff */
[----:B------:R-:W-:Y:S01]  /*4ae0*/  VIADD R3, R101, 0x2d ;  /* 0x0000002d65037836 */ /* 0x000fe20000000000 */
[----:B------:R-:W-:Y:S01]  /*4af0*/  PRMT R25, R8, 0x7771, RZ ;  /* 0x0000777108197816 */ /* 0x000fe200000000ff */
[----:B------:R-:W-:Y:S01]  /*4b00*/  VIADD R23, R21, UR5 ;  /* 0x0000000515177c36 */ /* 0x000fe20008000000 */
[----:B------:R-:W-:Y:S02]  /*4b10*/  LEA.HI.X.SX32 R15, R17, R0, 0x1, P6 ;  /* 0x00000000110f7211 */ /* 0x000fe400030f0eff */
[----:B------:R-:W-:-:S02]  /*4b20*/  IADD3 R16, P6, PT, R21, R2, RZ ;  /* 0x0000000215107210 */ /* 0x000fc40007fde0ff */
[----:B------:R-:W-:Y:S01]  /*4b30*/  ISETP.LT.AND P3, PT, R3, UR15, !P0 ;  /* 0x0000000f03007c0c */ /* 0x000fe2000c761270 */
[----:B------:R-:W-:Y:S01]  /*4b40*/  VIADD R3, R101, 0x2e ;  /* 0x0000002e65037836 */ /* 0x000fe20000000000 */
[----:B------:R0:W-:Y:S01]  /*4b50*/  @P2 STG.E.U8 desc[UR8][R18.64], R25 ;  /* 0x0000001912002986 */ /* 0x0001e2000c101108 */
[----:B------:R-:W-:Y:S02]  /*4b60*/  LEA.HI.X.SX32 R17, R21, R0, 0x1, P6 ;  /* 0x0000000015117211 */ /* 0x000fe400030f0eff */
[----:B------:R-:W-:Y:S02]  /*4b70*/  PRMT R29, R9, 0x7770, RZ ;  /* 0x00007770091d7816 */ /* 0x000fe400000000ff */
[----:B------:R-:W-:Y:S01]  /*4b80*/  ISETP.LT.AND P2, PT, R3, UR15, !P0 ;  /* 0x0000000f03007c0c */ /* 0x000fe2000c741270 */
[----:B------:R-:W-:Y:S01]  /*4b90*/  VIADD R3, R101, 0x2f ;  /* 0x0000002f65037836 */ /* 0x000fe20000000000 */
[----:B------:R-:W-:Y:S02]  /*4ba0*/  PRMT R27, R9, 0x7771, RZ ;  /* 0x00007771091b7816 */ /* 0x000fe400000000ff */
[----:B0-----:R-:W-:-:S04]  /*4bb0*/  IADD3 R18, P6, PT, R23, R2, RZ ;  /* 0x0000000217127210 */ /* 0x001fc80007fde0ff */
[C---:B------:R-:W-:Y:S01]  /*4bc0*/  LEA.HI.X.SX32 R19, R23.reuse, R0, 0x1, P6 ;  /* 0x0000000017137211 */ /* 0x040fe200030f0eff */
[----:B------:R-:W-:Y:S01]  /*4bd0*/  VIADD R23, R23, UR5 ;  /* 0x0000000517177c36 */ /* 0x000fe20008000000 */
[----:B------:R0:W-:Y:S01]  /*4be0*/  @P1 STG.E.U8 desc[UR8][R12.64], R29 ;  /* 0x0000001d0c001986 */ /* 0x0001e2000c101108 */
[----:B------:R-:W-:Y:S01]  /*4bf0*/  ISETP.LT.AND P1, PT, R3, UR15, !P0 ;  /* 0x0000000f03007c0c */ /* 0x000fe2000c721270 */
[----:B------:R-:W-:Y:S01]  /*4c00*/  VIADD R3, R101, 0x30 ;  /* 0x0000003065037836 */ /* 0x000fe20000000000 */
[C---:B------:R-:W-:Y:S01]  /*4c10*/  PRMT R25, R10.reuse, 0x7770, RZ ;  /* 0x000077700a197816 */ /* 0x040fe200000000ff */
[----:B------:R1:W-:Y:S01]  /*4c20*/  @P5 STG.E.U8 desc[UR8][R14.64], R27 ;  /* 0x0000001b0e005986 */ /* 0x0003e2000c101108 */
[----:B------:R-:W-:Y:S02]  /*4c30*/  PRMT R21, R10, 0x7771, RZ ;  /* 0x000077710a157816 */ /* 0x000fe400000000ff */
[----:B------:R-:W-:Y:S01]  /*4c40*/  ISETP.LT.AND P5, PT, R3, UR15, !P0 ;  /* 0x0000000f03007c0c */ /* 0x000fe2000c7a1270 */
[----:B------:R2:W-:Y:S01]  /*4c50*/  @P4 STG.E.U8 desc[UR8][R16.64], R25 ;  /* 0x0000001910004986 */ /* 0x0005e2000c101108 */
[C---:B0-----:R-:W-:Y:S01]  /*4c60*/  IADD3 R12, P6, PT, R23.reuse, R2, RZ ;  /* 0x00000002170c7210 */ /* 0x041fe20007fde0ff */
[----:B-1----:R-:W-:-:S03]  /*4c70*/  VIADD R15, R23, UR5 ;  /* 0x00000005170f7c36 */ /* 0x002fc60008000000 */
[----:B------:R-:W-:Y:S01]  /*4c80*/  LEA.HI.X.SX32 R13, R23, R0, 0x1, P6 ;  /* 0x00000000170d7211 */ /* 0x000fe200030f0eff */
[----:B------:R-:W-:Y:S02]  /*4c90*/  VIADD R3, R101, 0x31 ;  /* 0x0000003165037836 */ /* 0x000fe40000000000 */
[C---:B--2---:R-:W-:Y:S01]  /*4ca0*/  VIADD R17, R15.reuse, UR5 ;  /* 0x000000050f117c36 */ /* 0x044fe20008000000 */
[----:B------:R-:W-:Y:S01]  /*4cb0*/  IADD3 R14, P6, PT, R15, R2, RZ ;  /* 0x000000020f0e7210 */ /* 0x000fe20007fde0ff */
[----:B------:R0:W-:Y:S01]  /*4cc0*/  @P3 STG.E.U8 desc[UR8][R18.64], R21 ;  /* 0x0000001512003986 */ /* 0x0001e2000c101108 */
[----:B------:R-:W-:Y:S02]  /*4cd0*/  ISETP.LT.AND P4, PT, R3, UR15, !P0 ;  /* 0x0000000f03007c0c */ /* 0x000fe4000c781270 */
[----:B------:R-:W-:Y:S02]  /*4ce0*/  LEA.HI.X.SX32 R15, R15, R0, 0x1, P6 ;  /* 0x000000000f0f7211 */ /* 0x000fe400030f0eff */
[----:B------:R-:W-:Y:S01]  /*4cf0*/  IADD3 R16, P6, PT, R17, R2, RZ ;  /* 0x0000000211107210 */ /* 0x000fe20007fde0ff */
[----:B------:R-:W-:-:S02]  /*4d00*/  VIADD R3, R101, 0x32 ;  /* 0x0000003265037836 */ /* 0x000fc40000000000 */
[C---:B0-----:R-:W-:Y:S01]  /*4d10*/  VIADD R21, R17.reuse, UR5 ;  /* 0x0000000511157c36 */ /* 0x041fe20008000000 */
[----:B------:R-:W-:Y:S02]  /*4d20*/  LEA.HI.X.SX32 R17, R17, R0, 0x1, P6 ;  /* 0x0000000011117211 */ /* 0x000fe400030f0eff */
[----:B------:R-:W-:Y:S02]  /*4d30*/  ISETP.LT.AND P3, PT, R3, UR15, !P0 ;  /* 0x0000000f03007c0c */ /* 0x000fe4000c761270 */
[----:B------:R-:W-:Y:S01]  /*4d40*/  IADD3 R18, P6, PT, R21, R2, RZ ;  /* 0x0000000215127210 */ /* 0x000fe20007fde0ff */
[----:B------:R-:W-:Y:S01]  /*4d50*/  VIADD R3, R101, 0x33 ;  /* 0x0000003365037836 */ /* 0x000fe20000000000 */
[C---:B------:R-:W-:Y:S02]  /*4d60*/  PRMT R23, R11.reuse, 0x7770, RZ ;  /* 0x000077700b177816 */ /* 0x040fe400000000ff */
[----:B------:R-:W-:Y:S02]  /*4d70*/  PRMT R27, R11, 0x7771, RZ ;  /* 0x000077710b1b7816 */ /* 0x000fe400000000ff */
[C---:B------:R-:W-:Y:S01]  /*4d80*/  LEA.HI.X.SX32 R19, R21.reuse, R0, 0x1, P6 ;  /* 0x0000000015137211 */ /* 0x040fe200030f0eff */
[----:B------:R-:W-:Y:S01]  /*4d90*/  VIADD R21, R21, UR5 ;  /* 0x0000000515157c36 */ /* 0x000fe20008000000 */
[----:B------:R0:W-:Y:S01]  /*4da0*/  @P2 STG.E.U8 desc[UR8][R12.64], R23 ;  /* 0x000000170c002986 */ /* 0x0001e2000c101108 */
[----:B------:R-:W-:Y:S01]  /*4db0*/  ISETP.LT.AND P2, PT, R3, UR15, !P0 ;  /* 0x0000000f03007c0c */ /* 0x000fe2000c741270 */
[----:B------:R-:W-:Y:S01]  /*4dc0*/  VIADD R3, R101, 0x34 ;  /* 0x0000003465037836 */ /* 0x000fe20000000000 */
[C---:B------:R-:W-:Y:S01]  /*4dd0*/  PRMT R25, R4.reuse, 0x7772, RZ ;  /* 0x0000777204197816 */ /* 0x040fe200000000ff */
[----:B------:R1:W-:Y:S03]  /*4de0*/  @P1 STG.E.U8 desc[UR8][R14.64], R27 ;  /* 0x0000001b0e001986 */ /* 0x0003e6000c101108 */
[----:B------:R-:W-:Y:S01]  /*4df0*/  ISETP.LT.AND P1, PT, R3, UR15, !P0 ;  /* 0x0000000f03007c0c */ /* 0x000fe2000c721270 */
[----:B------:R2:W-:Y:S01]  /*4e00*/  @P5 STG.E.U8 desc[UR8][R16.64], R25 ;  /* 0x0000001910005986 */ /* 0x0005e2000c101108 */
[C---:B0-----:R-:W-:Y:S01]  /*4e10*/  IADD3 R12, P6, PT, R21.reuse, R2, RZ ;  /* 0x00000002150c7210 */ /* 0x041fe20007fde0ff */
[----:B-1----:R-:W-:Y:S01]  /*4e20*/  VIADD R15, R21, UR5 ;  /* 0x00000005150f7c36 */ /* 0x002fe20008000000 */
[----:B------:R-:W-:Y:S01]  /*4e30*/  PRMT R23, R4, 0x7773, RZ ;  /* 0x0000777304177816 */ /* 0x000fe200000000ff */
[----:B------:R-:W-:Y:S01]  /*4e40*/  VIADD R3, R101, 0x35 ;  /* 0x0000003565037836 */ /* 0x000fe20000000000 */
[----:B------:R-:W-:Y:S01]  /*4e50*/  LEA.HI.X.SX32 R13, R21, R0, 0x1, P6 ;  /* 0x00000000150d7211 */ /* 0x000fe200030f0eff */
[C---:B--2---:R-:W-:Y:S01]  /*4e60*/  VIADD R17, R15.reuse, UR5 ;  /* 0x000000050f117c36 */ /* 0x044fe20008000000 */
[----:B------:R-:W-:Y:S01]  /*4e70*/  IADD3 R4, P6, PT, R15, R2, RZ ;  /* 0x000000020f047210 */ /* 0x000fe20007fde0ff */
[----:B------:R0:W-:Y:S01]  /*4e80*/  @P4 STG.E.U8 desc[UR8][R18.64], R23 ;  /* 0x0000001712004986 */ /* 0x0001e2000c101108 */
[----:B------:R-:W-:-:S02]  /*4e90*/  PRMT R25, R5, 0x7772, RZ ;  /* 0x0000777205197816 */ /* 0x000fc400000000ff */
[----:B------:R-:W-:Y:S02]  /*4ea0*/  PRMT R21, R5, 0x7773, RZ ;  /* 0x0000777305157816 */ /* 0x000fe400000000ff */
[----:B------:R-:W-:Y:S02]  /*4eb0*/  LEA.HI.X.SX32 R5, R15, R0, 0x1, P6 ;  /* 0x000000000f057211 */ /* 0x000fe400030f0eff */
[----:B------:R-:W-:Y:S01]  /*4ec0*/  ISETP.LT.AND P5, PT, R3, UR15, !P0 ;  /* 0x0000000f03007c0c */ /* 0x000fe2000c7a1270 */
[----:B------:R-:W-:Y:S01]  /*4ed0*/  VIADD R3, R101, 0x36 ;  /* 0x0000003665037836 */ /* 0x000fe20000000000 */
[C---:B------:R-:W-:Y:S01]  /*4ee0*/  IADD3 R14, P6, PT, R17.reuse, R2, RZ ;  /* 0x00000002110e7210 */ /* 0x040fe20007fde0ff */
[----:B0-----:R-:W-:-:S03]  /*4ef0*/  VIADD R19, R17, UR5 ;  /* 0x0000000511137c36 */ /* 0x001fc60008000000 */
[----:B------:R-:W-:Y:S02]  /*4f00*/  LEA.HI.X.SX32 R15, R17, R0, 0x1, P6 ;  /* 0x00000000110f7211 */ /* 0x000fe400030f0eff */
[----:B------:R-:W-:Y:S02]  /*4f10*/  ISETP.LT.AND P4, PT, R3, UR15, !P0 ;  /* 0x0000000f03007c0c */ /* 0x000fe4000c781270 */
[----:B------:R-:W-:Y:S01]  /*4f20*/  IADD3 R16, P6, PT, R19, R2, RZ ;  /* 0x0000000213107210 */ /* 0x000fe20007fde0ff */
[----:B------:R-:W-:Y:S01]  /*4f30*/  VIADD R3, R101, 0x37 ;  /* 0x0000003765037836 */ /* 0x000fe20000000000 */
[----:B------:R0:W-:Y:S02]  /*4f40*/  @P3 STG.E.U8 desc[UR8][R12.64], R25 ;  /* 0x000000190c003986 */ /* 0x0001e4000c101108 */
[C---:B------:R-:W-:Y:S01]  /*4f50*/  LEA.HI.X.SX32 R17, R19.reuse, R0, 0x1, P6 ;  /* 0x0000000013117211 */ /* 0x040fe200030f0eff */
[----:B------:R-:W-:Y:S01]  /*4f60*/  VIADD R19, R19, UR5 ;  /* 0x0000000513137c36 */ /* 0x000fe20008000000 */
[----:B------:R-:W-:Y:S01]  /*4f70*/  ISETP.LT.AND P3, PT, R3, UR15, !P0 ;  /* 0x0000000f03007c0c */ /* 0x000fe2000c761270 */
[----:B------:R-:W-:Y:S01]  /*4f80*/  VIADD R3, R101, 0x38 ;  /* 0x0000003865037836 */ /* 0x000fe20000000000 */
[----:B------:R1:W-:Y:S01]  /*4f90*/  @P2 STG.E.U8 desc[UR8][R4.64], R21 ;  /* 0x0000001504002986 */ /* 0x0003e2000c101108 */
[----:B------:R-:W-:Y:S01]  /*4fa0*/  PRMT R23, R6, 0x7772, RZ ;  /* 0x0000777206177816 */ /* 0x000fe200000000ff */
[----:B0-----:R-:W-:-:S02]  /*4fb0*/  VIADD R13, R19, UR5 ;  /* 0x00000005130d7c36 */ /* 0x001fc40008000000 */
[----:B------:R-:W-:Y:S01]  /*4fc0*/  ISETP.LT.AND P2, PT, R3, UR15, !P0 ;  /* 0x0000000f03007c0c */ /* 0x000fe2000c741270 */
[----:B------:R-:W-:Y:S01]  /*4fd0*/  VIADD R3, R101, 0x39 ;  /* 0x0000003965037836 */ /* 0x000fe20000000000 */
[----:B------:R-:W-:Y:S02]  /*4fe0*/  PRMT R25, R6, 0x7773, RZ ;  /* 0x0000777306197816 */ /* 0x000fe400000000ff */
[C---:B-1----:R-:W-:Y:S01]  /*4ff0*/  IADD3 R4, P6, PT, R19.reuse, R2, RZ ;  /* 0x0000000213047210 */ /* 0x042fe20007fde0ff */
[----:B------:R0:W-:Y:S03]  /*5000*/  @P1 STG.E.U8 desc[UR8][R14.64], R23 ;  /* 0x000000170e001986 */ /* 0x0001e6000c101108 */
[----:B------:R-:W-:Y:S02]  /*5010*/  LEA.HI.X.SX32 R5, R19, R0, 0x1, P6 ;  /* 0x0000000013057211 */ /* 0x000fe400030f0eff */
[----:B------:R-:W-:Y:S01]  /*5020*/  IADD3 R6, P6, PT, R13, R2, RZ ;  /* 0x000000020d067210 */ /* 0x000fe20007fde0ff */
[----:B------:R1:W-:Y:S01]  /*5030*/  @P5 STG.E.U8 desc[UR8][R16.64], R25 ;  /* 0x0000001910005986 */ /* 0x0003e2000c101108 */
[----:B------:R-:W-:Y:S01]  /*5040*/  PRMT R21, R7, 0x7773, RZ ;  /* 0x0000777307157816 */ /* 0x000fe200000000ff */
[----:B0-----:R-:W-:Y:S01]  /*5050*/  VIADD R15, R13, UR5 ;  /* 0x000000050d0f7c36 */ /* 0x001fe20008000000 */
[----:B------:R-:W-:-:S02]  /*5060*/  PRMT R23, R7, 0x7772, RZ ;  /* 0x0000777207177816 */ /* 0x000fc400000000ff */
[----:B------:R-:W-:Y:S01]  /*5070*/  ISETP.LT.AND P1, PT, R3, UR15, !P0 ;  /* 0x0000000f03007c0c */ /* 0x000fe2000c721270 */
[----:B------:R-:W-:Y:S01]  /*5080*/  VIADD R3, R101, 0x3a ;  /* 0x0000003a65037836 */ /* 0x000fe20000000000 */
[----:B------:R-:W-:Y:S01]  /*5090*/  LEA.HI.X.SX32 R7, R13, R0, 0x1, P6 ;  /* 0x000000000d077211 */ /* 0x000fe200030f0eff */
[C---:B-1----:R-:W-:Y:S01]  /*50a0*/  VIADD R17, R15.reuse, UR5 ;  /* 0x000000050f117c36 */ /* 0x042fe20008000000 */
[----:B------:R-:W-:Y:S01]  /*50b0*/  IADD3 R12, P6, PT, R15, R2, RZ ;  /* 0x000000020f0c7210 */ /* 0x000fe20007fde0ff */
[----:B------:R0:W-:Y:S02]  /*50c0*/  @P4 STG.E.U8 desc[UR8][R4.64], R23 ;  /* 0x0000001704004986 */ /* 0x0001e4000c101108 */
[----:B------:R-:W-:Y:S01]  /*50d0*/  VIADD R19, R17, UR5 ;  /* 0x0000000511137c36 */ /* 0x000fe20008000000 */
[----:B------:R-:W-:Y:S01]  /*50e0*/  LEA.HI.X.SX32 R13, R15, R0, 0x1, P6 ;  /* 0x000000000f0d7211 */ /* 0x000fe200030f0eff */
[----:B------:R1:W-:Y:S01]  /*50f0*/  @P3 STG.E.U8 desc[UR8][R6.64], R21 ;  /* 0x0000001506003986 */ /* 0x0003e2000c101108 */
[----:B------:R-:W-:Y:S01]  /*5100*/  ISETP.LT.AND P5, PT, R3, UR15, !P0 ;  /* 0x0000000f03007c0c */ /* 0x000fe2000c7a1270 */
[----:B------:R-:W-:Y:S01]  /*5110*/  VIADD R3, R101, 0x3b ;  /* 0x0000003b65037836 */ /* 0x000fe20000000000 */
[----:B------:R-:W-:-:S04]  /*5120*/  IADD3 R14, P6, PT, R17, R2, RZ ;  /* 0x00000002110e7210 */ /* 0x000fc80007fde0ff */
[----:B------:R-:W-:Y:S02]  /*5130*/  LEA.HI.X.SX32 R15, R17, R0, 0x1, P6 ;  /* 0x00000000110f7211 */ /* 0x000fe400030f0eff */
[C---:B0-----:R-:W-:Y:S01]  /*5140*/  IADD3 R4, P6, PT, R19.reuse, R2, RZ ;  /* 0x0000000213047210 */ /* 0x041fe20007fde0ff */
[----:B-1----:R-:W-:Y:S01]  /*5150*/  VIADD R7, R19, UR5 ;  /* 0x0000000513077c36 */ /* 0x002fe20008000000 */
[----:B------:R-:W-:Y:S01]  /*5160*/  ISETP.LT.AND P4, PT, R3, UR15, !P0 ;  /* 0x0000000f03007c0c */ /* 0x000fe2000c781270 */
[----:B------:R-:W-:Y:S01]  /*5170*/  VIADD R3, R101, 0x3c ;  /* 0x0000003c65037836 */ /* 0x000fe20000000000 */
[C---:B------:R-:W-:Y:S01]  /*5180*/  PRMT R27, R8.reuse, 0x7772, RZ ;  /* 0x00007772081b7816 */ /* 0x040fe200000000ff */
[----:B------:R-:W-:Y:S01]  /*5190*/  VIADD R17, R7, UR5 ;  /* 0x0000000507117c36 */ /* 0x000fe20008000000 */
[----:B------:R-:W-:Y:S02]  /*51a0*/  PRMT R25, R8, 0x7773, RZ ;  /* 0x0000777308197816 */ /* 0x000fe400000000ff */
[----:B------:R-:W-:Y:S01]  /*51b0*/  LEA.HI.X.SX32 R5, R19, R0, 0x1, P6 ;  /* 0x0000000013057211 */ /* 0x000fe200030f0eff */
[----:B------:R-:W-:Y:S01]  /*51c0*/  VIADD R19, R17, UR5 ;  /* 0x0000000511137c36 */ /* 0x000fe20008000000 */
[----:B------:R-:W-:Y:S01]  /*51d0*/  ISETP.LT.AND P3, PT, R3, UR15, !P0 ;  /* 0x0000000f03007c0c */ /* 0x000fe2000c761270 */
[----:B------:R0:W-:Y:S01]  /*51e0*/  @P2 STG.E.U8 desc[UR8][R12.64], R27 ;  /* 0x0000001b0c002986 */ /* 0x0001e2000c101108 */
[----:B------:R-:W-:-:S02]  /*51f0*/  VIADD R3, R101, 0x3d ;  /* 0x0000003d65037836 */ /* 0x000fc40000000000 */
[----:B------:R-:W-:Y:S01]  /*5200*/  VIADD R21, R19, UR5 ;  /* 0x0000000513157c36 */ /* 0x000fe20008000000 */
[----:B------:R1:W-:Y:S01]  /*5210*/  @P1 STG.E.U8 desc[UR8][R14.64], R25 ;  /* 0x000000190e001986 */ /* 0x0003e2000c101108 */
[-C--:B------:R-:W-:Y:S02]  /*5220*/  IADD3 R6, P1, PT, R7, R2.reuse, RZ ;  /* 0x0000000207067210 */ /* 0x080fe40007f3e0ff */
[----:B------:R-:W-:Y:S02]  /*5230*/  ISETP.LT.AND P2, PT, R3, UR15, !P0 ;  /* 0x0000000f03007c0c */ /* 0x000fe4000c741270 */
[----:B0-----:R-:W-:Y:S01]  /*5240*/  IADD3 R12, P6, PT, R17, R2, RZ ;  /* 0x00000002110c7210 */ /* 0x001fe20007fde0ff */
[----:B------:R-:W-:Y:S01]  /*5250*/  VIADD R3, R101, 0x3e ;  /* 0x0000003e65037836 */ /* 0x000fe20000000000 */
[-C--:B------:R-:W-:Y:S01]  /*5260*/  LEA.HI.X.SX32 R7, R7, R0.reuse, 0x1, P1 ;  /* 0x0000000007077211 */ /* 0x080fe200008f0eff */
[----:B------:R-:W-:Y:S01]  /*5270*/  VIADD R23, R21, UR5 ;  /* 0x0000000515177c36 */ /* 0x000fe20008000000 */
[----:B------:R-:W-:Y:S01]  /*5280*/  LEA.HI.X.SX32 R13, R17, R0, 0x1, P6 ;  /* 0x00000000110d7211 */ /* 0x000fe200030f0eff */
[----:B------:R-:W-:Y:S01]  /*5290*/  VIADD R101, R101, 0x3f ;  /* 0x0000003f65657836 */ /* 0x000fe20000000000 */
[----:B------:R-:W-:-:S02]  /*52a0*/  IADD3 R16, P6, PT, R19, R2, RZ ;  /* 0x0000000213107210 */ /* 0x000fc40007fde0ff */
[----:B-1----:R-:W-:Y:S02]  /*52b0*/  IADD3 R14, P1, PT, R21, R2, RZ ;  /* 0x00000002150e7210 */ /* 0x002fe40007f3e0ff */
[-C--:B------:R-:W-:Y:S02]  /*52c0*/  LEA.HI.X.SX32 R17, R19, R0.reuse, 0x1, P6 ;  /* 0x0000000013117211 */ /* 0x080fe400030f0eff */
[----:B------:R-:W-:Y:S02]  /*52d0*/  LEA.HI.X.SX32 R15, R21, R0, 0x1, P1 ;  /* 0x00000000150f7211 */ /* 0x000fe400008f0eff */
[----:B------:R-:W-:Y:S02]  /*52e0*/  IADD3 R2, P6, PT, R23, R2, RZ ;  /* 0x0000000217027210 */ /* 0x000fe40007fde0ff */
[----:B------:R-:W-:Y:S02]  /*52f0*/  ISETP.LT.AND P1, PT, R3, UR15, !P0 ;  /* 0x0000000f03007c0c */ /* 0x000fe4000c721270 */
[----:B------:R-:W-:-:S02]  /*5300*/  ISETP.LT.AND P0, PT, R101, UR15, !P0 ;  /* 0x0000000f65007c0c */ /* 0x000fc4000c701270 */
[----:B------:R-:W-:Y:S02]  /*5310*/  LEA.HI.X.SX32 R3, R23, R0, 0x1, P6 ;  /* 0x0000000017037211 */ /* 0x000fe400030f0eff */
[C---:B------:R-:W-:Y:S02]  /*5320*/  PRMT R25, R9.reuse, 0x7772, RZ ;  /* 0x0000777209197816 */ /* 0x040fe400000000ff */
[----:B------:R-:W-:Y:S02]  /*5330*/  PRMT R23, R9, 0x7773, RZ ;  /* 0x0000777309177816 */ /* 0x000fe400000000ff */
[C---:B------:R-:W-:Y:S02]  /*5340*/  PRMT R21, R10.reuse, 0x7772, RZ ;  /* 0x000077720a157816 */ /* 0x040fe400000000ff */
[----:B------:R-:W-:Y:S02]  /*5350*/  PRMT R19, R10, 0x7773, RZ ;  /* 0x000077730a137816 */ /* 0x000fe400000000ff */
[C---:B------:R-:W-:Y:S01]  /*5360*/  PRMT R9, R11.reuse, 0x7773, RZ ;  /* 0x000077730b097816 */ /* 0x040fe200000000ff */
[----:B------:R0:W-:Y:S01]  /*5370*/  @P5 STG.E.U8 desc[UR8][R4.64], R25 ;  /* 0x0000001904005986 */ /* 0x0001e2000c101108 */
[----:B------:R-:W-:-:S03]  /*5380*/  PRMT R11, R11, 0x7772, RZ ;  /* 0x000077720b0b7816 */ /* 0x000fc600000000ff */
[----:B------:R0:W-:Y:S04]  /*5390*/  @P4 STG.E.U8 desc[UR8][R6.64], R23 ;  /* 0x0000001706004986 */ /* 0x0001e8000c101108 */
[----:B------:R0:W-:Y:S04]  /*53a0*/  @P3 STG.E.U8 desc[UR8][R12.64], R21 ;  /* 0x000000150c003986 */ /* 0x0001e8000c101108 */
[----:B------:R0:W-:Y:S04]  /*53b0*/  @P2 STG.E.U8 desc[UR8][R16.64], R19 ;  /* 0x0000001310002986 */ /* 0x0001e8000c101108 */
[----:B------:R0:W-:Y:S01]  /*53c0*/  @P1 STG.E.U8 desc[UR8][R14.64], R11 ;  /* 0x0000000b0e001986 */ /* 0x0001e2000c101108 */
[----:B------:R-:W-:Y:S05]  /*53d0*/  @!P0 EXIT ;  /* 0x000000000000894d */ /* 0x000fea0003800000 */
[----:B------:R-:W-:Y:S01]  /*53e0*/  STG.E.U8 desc[UR8][R2.64], R9 ;  /* 0x0000000902007986 */ /* 0x000fe2000c101108 */
[----:B------:R-:W-:Y:S05]  /*53f0*/  EXIT ;  /* 0x000000000000794d */ /* 0x000fea0003800000 */
.L_x_2:
[----:B------:R-:W-:-:S00]  /*5400*/  BRA `(.L_x_2) ;  /* 0xfffffffc00fc7947 */ /* 0x000fc0000383ffff */
[----:B------:R-:W-:-:S00]  /*5410*/  NOP ;  /* 0x0000000000007918 */ /* 0x000fc00000000000 */
        /* <DEDUP_REMOVED lines=14> */
.L_x_3:


//--------------------- .nv.shared.matmul_kernel  --------------------------
	.section	.nv.shared.matmul_kernel,"aw",@nobits
	.sectionflags	@""
	.align	16
	.zero		1024


//--------------------- .nv.shared.reserved.0     --------------------------
	.section	.nv.shared.reserved.0,"aw",@nobits
	.weak		__nv_reservedSMEM_offset_0_alias
	.size		__nv_reservedSMEM_offset_0_alias, 0, 64
	.other		__nv_reservedSMEM_offset_0_alias,@"STO_CUDA_RESERVED_SHARED STV_DEFAULT"
__nv_reservedSMEM_offset_0_alias:
	.zero		0
	.zero		64


//--------------------- .nv.constant0.matmul_kernel --------------------------
	.section	.nv.constant0.matmul_kernel,"a",@progbits
	.sectionflags	@""
	.align	4
.nv.constant0.matmul_kernel:
	.zero		976


//--------------------- SYMBOLS --------------------------

	.type		.nv.reservedSmem.offset0,@object
	.size		.nv.reservedSmem.offset0,0x4
	.type		.nv.reservedSmem.cap,@object
	.size		.nv.reservedSmem.cap,0x4
